//
// Generated by NVIDIA NVVM Compiler
//
// Compiler Build ID: CL-36424714
// Cuda compilation tools, release 13.0, V13.0.88
// Based on NVVM 20.0.0
//

.version 9.0
.target sm_100
.address_size 64

	// .globl	_Z8update_bPfS_S_ffff

.visible .entry _Z8update_bPfS_S_ffff(
	.param .u64 .ptr .align 1 _Z8update_bPfS_S_ffff_param_0,
	.param .u64 .ptr .align 1 _Z8update_bPfS_S_ffff_param_1,
	.param .u64 .ptr .align 1 _Z8update_bPfS_S_ffff_param_2,
	.param .f32 _Z8update_bPfS_S_ffff_param_3,
	.param .f32 _Z8update_bPfS_S_ffff_param_4,
	.param .f32 _Z8update_bPfS_S_ffff_param_5,
	.param .f32 _Z8update_bPfS_S_ffff_param_6
)
{
	.reg .pred 	%p<2>;
	.reg .b32 	%r<16>;
	.reg .b32 	%f<34>;
	.reg .b64 	%rd<18>;

	ld.param.u64 	%rd2, [_Z8update_bPfS_S_ffff_param_1];
	ld.param.u64 	%rd3, [_Z8update_bPfS_S_ffff_param_2];
	ld.param.f32 	%f1, [_Z8update_bPfS_S_ffff_param_3];
	ld.param.f32 	%f2, [_Z8update_bPfS_S_ffff_param_4];
	ld.param.f32 	%f3, [_Z8update_bPfS_S_ffff_param_5];
	ld.param.f32 	%f4, [_Z8update_bPfS_S_ffff_param_6];
	mov.u32 	%r3, %ctaid.x;
	mov.u32 	%r4, %ntid.x;
	mov.u32 	%r5, %tid.x;
	mad.lo.s32 	%r1, %r3, %r4, %r5;
	mov.u32 	%r6, %ctaid.y;
	mov.u32 	%r7, %ntid.y;
	mov.u32 	%r8, %tid.y;
	mad.lo.s32 	%r9, %r6, %r7, %r8;
	add.s32 	%r10, %r1, -160;
	add.s32 	%r11, %r9, -160;
	min.u32 	%r12, %r10, %r11;
	setp.lt.u32 	%p1, %r12, -159;
	@%p1 bra 	$L__BB0_2;
	ld.param.u64 	%rd17, [_Z8update_bPfS_S_ffff_param_0];
	cvta.to.global.u64 	%rd4, %rd2;
	cvta.to.global.u64 	%rd5, %rd3;
	cvta.to.global.u64 	%rd6, %rd17;
	rcp.rn.f32 	%f5, %f4;
	mad.lo.s32 	%r13, %r9, 161, %r1;
	mul.wide.u32 	%rd7, %r13, 4;
	add.s64 	%rd8, %rd4, %rd7;
	ld.global.f32 	%f6, [%rd8+4];
	add.s32 	%r14, %r13, -1;
	mul.wide.u32 	%rd9, %r14, 4;
	add.s64 	%rd10, %rd4, %rd9;
	ld.global.f32 	%f7, [%rd10];
	sub.f32 	%f8, %f6, %f7;
	add.f32 	%f9, %f2, %f2;
	div.rn.f32 	%f10, %f8, %f9;
	add.s64 	%rd11, %rd5, %rd7;
	ld.global.f32 	%f11, [%rd11+644];
	add.s32 	%r15, %r13, -161;
	mul.wide.u32 	%rd12, %r15, 4;
	add.s64 	%rd13, %rd5, %rd12;
	ld.global.f32 	%f12, [%rd13];
	sub.f32 	%f13, %f11, %f12;
	add.f32 	%f14, %f3, %f3;
	div.rn.f32 	%f15, %f13, %f14;
	add.f32 	%f16, %f10, %f15;
	mul.f32 	%f17, %f5, %f16;
	mul.f32 	%f18, %f10, %f10;
	sub.f32 	%f19, %f17, %f18;
	ld.global.f32 	%f20, [%rd8+644];
	add.s64 	%rd14, %rd4, %rd12;
	ld.global.f32 	%f21, [%rd14];
	sub.f32 	%f22, %f20, %f21;
	div.rn.f32 	%f23, %f22, %f14;
	ld.global.f32 	%f24, [%rd11+4];
	add.s64 	%rd15, %rd5, %rd9;
	ld.global.f32 	%f25, [%rd15];
	sub.f32 	%f26, %f24, %f25;
	mul.f32 	%f27, %f23, %f26;
	div.rn.f32 	%f28, %f27, %f9;
	add.f32 	%f29, %f28, %f28;
	sub.f32 	%f30, %f19, %f29;
	mul.f32 	%f31, %f15, %f15;
	sub.f32 	%f32, %f30, %f31;
	mul.f32 	%f33, %f1, %f32;
	add.s64 	%rd16, %rd6, %rd7;
	st.global.f32 	[%rd16], %f33;
$L__BB0_2:
	ret;

}
	// .globl	_Z7init_pnPfS_
.visible .entry _Z7init_pnPfS_(
	.param .u64 .ptr .align 1 _Z7init_pnPfS__param_0,
	.param .u64 .ptr .align 1 _Z7init_pnPfS__param_1
)
{
	.reg .b32 	%r<10>;
	.reg .b32 	%f<2>;
	.reg .b64 	%rd<8>;

	ld.param.u64 	%rd1, [_Z7init_pnPfS__param_0];
	ld.param.u64 	%rd2, [_Z7init_pnPfS__param_1];
	cvta.to.global.u64 	%rd3, %rd2;
	cvta.to.global.u64 	%rd4, %rd1;
	mov.u32 	%r1, %ctaid.x;
	mov.u32 	%r2, %ntid.x;
	mov.u32 	%r3, %tid.x;
	mad.lo.s32 	%r4, %r1, %r2, %r3;
	mov.u32 	%r5, %ctaid.y;
	mov.u32 	%r6, %ntid.y;
	mov.u32 	%r7, %tid.y;
	mad.lo.s32 	%r8, %r5, %r6, %r7;
	mad.lo.s32 	%r9, %r8, 161, %r4;
	mul.wide.s32 	%rd5, %r9, 4;
	add.s64 	%rd6, %rd4, %rd5;
	ld.global.f32 	%f1, [%rd6];
	add.s64 	%rd7, %rd3, %rd5;
	st.global.f32 	[%rd7], %f1;
	ret;

}
	// .globl	_Z8update_pPfS_S_ff
.visible .entry _Z8update_pPfS_S_ff(
	.param .u64 .ptr .align 1 _Z8update_pPfS_S_ff_param_0,
	.param .u64 .ptr .align 1 _Z8update_pPfS_S_ff_param_1,
	.param .u64 .ptr .align 1 _Z8update_pPfS_S_ff_param_2,
	.param .f32 _Z8update_pPfS_S_ff_param_3,
	.param .f32 _Z8update_pPfS_S_ff_param_4
)
{
	.reg .pred 	%p<2>;
	.reg .b32 	%r<17>;
	.reg .b32 	%f<26>;
	.reg .b64 	%rd<19>;

	ld.param.u64 	%rd1, [_Z8update_pPfS_S_ff_param_0];
	ld.param.u64 	%rd2, [_Z8update_pPfS_S_ff_param_1];
	ld.param.u64 	%rd3, [_Z8update_pPfS_S_ff_param_2];
	ld.param.f32 	%f1, [_Z8update_pPfS_S_ff_param_3];
	ld.param.f32 	%f2, [_Z8update_pPfS_S_ff_param_4];
	mov.u32 	%r3, %ctaid.x;
	mov.u32 	%r4, %ntid.x;
	mov.u32 	%r5, %tid.x;
	mad.lo.s32 	%r1, %r3, %r4, %r5;
	mov.u32 	%r6, %ctaid.y;
	mov.u32 	%r7, %ntid.y;
	mov.u32 	%r8, %tid.y;
	mad.lo.s32 	%r9, %r6, %r7, %r8;
	add.s32 	%r10, %r1, -160;
	add.s32 	%r11, %r9, -160;
	min.u32 	%r12, %r10, %r11;
	setp.lt.u32 	%p1, %r12, -159;
	@%p1 bra 	$L__BB2_2;
	cvta.to.global.u64 	%rd4, %rd2;
	cvta.to.global.u64 	%rd5, %rd3;
	cvta.to.global.u64 	%rd6, %rd1;
	mul.f32 	%f3, %f2, %f2;
	mul.lo.s32 	%r13, %r9, 161;
	add.s32 	%r14, %r13, %r1;
	mul.wide.u32 	%rd7, %r14, 4;
	add.s64 	%rd8, %rd4, %rd7;
	ld.global.f32 	%f4, [%rd8+4];
	add.s32 	%r15, %r14, -1;
	mul.wide.u32 	%rd9, %r15, 4;
	add.s64 	%rd10, %rd4, %rd9;
	ld.global.f32 	%f5, [%rd10];
	add.f32 	%f6, %f4, %f5;
	mul.f32 	%f7, %f1, %f1;
	ld.global.f32 	%f8, [%rd8+644];
	add.s32 	%r16, %r14, -161;
	mul.wide.u32 	%rd11, %r16, 4;
	add.s64 	%rd12, %rd4, %rd11;
	ld.global.f32 	%f9, [%rd12];
	add.f32 	%f10, %f8, %f9;
	mul.f32 	%f11, %f7, %f10;
	fma.rn.f32 	%f12, %f3, %f6, %f11;
	add.s64 	%rd13, %rd5, %rd7;
	ld.global.f32 	%f13, [%rd13];
	mul.f32 	%f14, %f1, %f13;
	mul.f32 	%f15, %f1, %f14;
	mul.f32 	%f16, %f2, %f15;
	mul.f32 	%f17, %f2, %f16;
	sub.f32 	%f18, %f12, %f17;
	add.f32 	%f19, %f7, %f3;
	add.f32 	%f20, %f19, %f19;
	div.rn.f32 	%f21, %f18, %f20;
	add.s64 	%rd14, %rd6, %rd7;
	st.global.f32 	[%rd14], %f21;
	bar.sync 	0;
	mul.wide.u32 	%rd15, %r13, 4;
	add.s64 	%rd16, %rd6, %rd15;
	ld.global.f32 	%f22, [%rd16+636];
	st.global.f32 	[%rd16+640], %f22;
	ld.global.f32 	%f23, [%rd16+4];
	st.global.f32 	[%rd16], %f23;
	bar.sync 	0;
	mul.wide.u32 	%rd17, %r1, 4;
	add.s64 	%rd18, %rd6, %rd17;
	ld.global.f32 	%f24, [%rd18+644];
	st.global.f32 	[%rd18], %f24;
	ld.global.f32 	%f25, [%rd18+102396];
	st.global.f32 	[%rd18+103040], %f25;
$L__BB2_2:
	ret;

}
	// .globl	_Z9init_unvnPfS_S_S_
.visible .entry _Z9init_unvnPfS_S_S_(
	.param .u64 .ptr .align 1 _Z9init_unvnPfS_S_S__param_0,
	.param .u64 .ptr .align 1 _Z9init_unvnPfS_S_S__param_1,
	.param .u64 .ptr .align 1 _Z9init_unvnPfS_S_S__param_2,
	.param .u64 .ptr .align 1 _Z9init_unvnPfS_S_S__param_3
)
{
	.reg .b32 	%r<10>;
	.reg .b32 	%f<3>;
	.reg .b64 	%rd<14>;

	ld.param.u64 	%rd1, [_Z9init_unvnPfS_S_S__param_0];
	ld.param.u64 	%rd2, [_Z9init_unvnPfS_S_S__param_1];
	ld.param.u64 	%rd3, [_Z9init_unvnPfS_S_S__param_2];
	ld.param.u64 	%rd4, [_Z9init_unvnPfS_S_S__param_3];
	cvta.to.global.u64 	%rd5, %rd4;
	cvta.to.global.u64 	%rd6, %rd3;
	cvta.to.global.u64 	%rd7, %rd2;
	cvta.to.global.u64 	%rd8, %rd1;
	mov.u32 	%r1, %ctaid.x;
	mov.u32 	%r2, %ntid.x;
	mov.u32 	%r3, %tid.x;
	mad.lo.s32 	%r4, %r1, %r2, %r3;
	mov.u32 	%r5, %ctaid.y;
	mov.u32 	%r6, %ntid.y;
	mov.u32 	%r7, %tid.y;
	mad.lo.s32 	%r8, %r5, %r6, %r7;
	mad.lo.s32 	%r9, %r8, 161, %r4;
	mul.wide.s32 	%rd9, %r9, 4;
	add.s64 	%rd10, %rd8, %rd9;
	ld.global.f32 	%f1, [%rd10];
	add.s64 	%rd11, %rd7, %rd9;
	st.global.f32 	[%rd11], %f1;
	add.s64 	%rd12, %rd6, %rd9;
	ld.global.f32 	%f2, [%rd12];
	add.s64 	%rd13, %rd5, %rd9;
	st.global.f32 	[%rd13], %f2;
	ret;

}
	// .globl	_Z9update_uvPfS_S_S_S_ffff
.visible .entry _Z9update_uvPfS_S_S_S_ffff(
	.param .u64 .ptr .align 1 _Z9update_uvPfS_S_S_S_ffff_param_0,
	.param .u64 .ptr .align 1 _Z9update_uvPfS_S_S_S_ffff_param_1,
	.param .u64 .ptr .align 1 _Z9update_uvPfS_S_S_S_ffff_param_2,
	.param .u64 .ptr .align 1 _Z9update_uvPfS_S_S_S_ffff_param_3,
	.param .u64 .ptr .align 1 _Z9update_uvPfS_S_S_S_ffff_param_4,
	.param .f32 _Z9update_uvPfS_S_S_S_ffff_param_5,
	.param .f32 _Z9update_uvPfS_S_S_S_ffff_param_6,
	.param .f32 _Z9update_uvPfS_S_S_S_ffff_param_7,
	.param .f32 _Z9update_uvPfS_S_S_S_ffff_param_8
)
{
	.reg .pred 	%p<2>;
	.reg .b32 	%r<19>;
	.reg .b32 	%f<65>;
	.reg .b64 	%rd<33>;

	ld.param.u64 	%rd2, [_Z9update_uvPfS_S_S_S_ffff_param_1];
	ld.param.u64 	%rd4, [_Z9update_uvPfS_S_S_S_ffff_param_3];
	ld.param.u64 	%rd5, [_Z9update_uvPfS_S_S_S_ffff_param_4];
	ld.param.f32 	%f1, [_Z9update_uvPfS_S_S_S_ffff_param_5];
	ld.param.f32 	%f2, [_Z9update_uvPfS_S_S_S_ffff_param_6];
	ld.param.f32 	%f3, [_Z9update_uvPfS_S_S_S_ffff_param_7];
	ld.param.f32 	%f4, [_Z9update_uvPfS_S_S_S_ffff_param_8];
	mov.u32 	%r3, %ctaid.x;
	mov.u32 	%r4, %ntid.x;
	mov.u32 	%r5, %tid.x;
	mad.lo.s32 	%r1, %r3, %r4, %r5;
	mov.u32 	%r6, %ctaid.y;
	mov.u32 	%r7, %ntid.y;
	mov.u32 	%r8, %tid.y;
	mad.lo.s32 	%r9, %r6, %r7, %r8;
	add.s32 	%r10, %r1, -160;
	add.s32 	%r11, %r9, -160;
	min.u32 	%r12, %r10, %r11;
	setp.lt.u32 	%p1, %r12, -159;
	@%p1 bra 	$L__BB4_2;
	ld.param.u64 	%rd32, [_Z9update_uvPfS_S_S_S_ffff_param_2];
	ld.param.u64 	%rd31, [_Z9update_uvPfS_S_S_S_ffff_param_0];
	cvta.to.global.u64 	%rd6, %rd2;
	cvta.to.global.u64 	%rd7, %rd5;
	cvta.to.global.u64 	%rd8, %rd31;
	cvta.to.global.u64 	%rd9, %rd4;
	cvta.to.global.u64 	%rd10, %rd32;
	mul.lo.s32 	%r13, %r9, 161;
	add.s32 	%r14, %r13, %r1;
	mul.wide.u32 	%rd11, %r14, 4;
	add.s64 	%rd12, %rd6, %rd11;
	ld.global.f32 	%f5, [%rd12];
	mul.f32 	%f6, %f4, %f5;
	div.rn.f32 	%f7, %f6, %f2;
	add.s32 	%r15, %r14, -1;
	mul.wide.u32 	%rd13, %r15, 4;
	add.s64 	%rd14, %rd6, %rd13;
	ld.global.f32 	%f8, [%rd14];
	sub.f32 	%f9, %f5, %f8;
	mul.f32 	%f10, %f7, %f9;
	sub.f32 	%f11, %f5, %f10;
	div.rn.f32 	%f12, %f6, %f3;
	add.s32 	%r16, %r14, -161;
	mul.wide.u32 	%rd15, %r16, 4;
	add.s64 	%rd16, %rd6, %rd15;
	ld.global.f32 	%f13, [%rd16];
	sub.f32 	%f14, %f5, %f13;
	mul.f32 	%f15, %f12, %f14;
	sub.f32 	%f16, %f11, %f15;
	add.f32 	%f17, %f1, %f1;
	mul.f32 	%f18, %f17, %f2;
	div.rn.f32 	%f19, %f4, %f18;
	add.s64 	%rd17, %rd7, %rd11;
	ld.global.f32 	%f20, [%rd17+4];
	add.s64 	%rd18, %rd7, %rd13;
	ld.global.f32 	%f21, [%rd18];
	sub.f32 	%f22, %f20, %f21;
	mul.f32 	%f23, %f19, %f22;
	sub.f32 	%f24, %f16, %f23;
	mul.f32 	%f25, %f4, 0f3CA3D70A;
	div.rn.f32 	%f26, %f25, %f2;
	mul.f32 	%f27, %f2, %f26;
	ld.global.f32 	%f28, [%rd12+4];
	add.f32 	%f29, %f5, %f5;
	sub.f32 	%f30, %f28, %f29;
	add.f32 	%f31, %f8, %f30;
	fma.rn.f32 	%f32, %f27, %f31, %f24;
	div.rn.f32 	%f33, %f25, %f3;
	mul.f32 	%f34, %f3, %f33;
	ld.global.f32 	%f35, [%rd12+644];
	sub.f32 	%f36, %f35, %f29;
	add.f32 	%f37, %f13, %f36;
	fma.rn.f32 	%f38, %f34, %f37, %f32;
	add.s64 	%rd19, %rd8, %rd11;
	st.global.f32 	[%rd19], %f38;
	add.s64 	%rd20, %rd9, %rd11;
	ld.global.f32 	%f39, [%rd20];
	mul.f32 	%f40, %f4, %f39;
	div.rn.f32 	%f41, %f40, %f2;
	add.s64 	%rd21, %rd9, %rd13;
	ld.global.f32 	%f42, [%rd21];
	sub.f32 	%f43, %f39, %f42;
	mul.f32 	%f44, %f41, %f43;
	sub.f32 	%f45, %f39, %f44;
	div.rn.f32 	%f46, %f40, %f3;
	add.s64 	%rd22, %rd9, %rd15;
	ld.global.f32 	%f47, [%rd22];
	sub.f32 	%f48, %f39, %f47;
	mul.f32 	%f49, %f46, %f48;
	sub.f32 	%f50, %f45, %f49;
	ld.global.f32 	%f51, [%rd17+644];
	add.s64 	%rd23, %rd7, %rd15;
	ld.global.f32 	%f52, [%rd23];
	sub.f32 	%f53, %f51, %f52;
	mul.f32 	%f54, %f19, %f53;
	sub.f32 	%f55, %f50, %f54;
	ld.global.f32 	%f56, [%rd20+4];
	add.f32 	%f57, %f39, %f39;
	sub.f32 	%f58, %f56, %f57;
	add.f32 	%f59, %f42, %f58;
	fma.rn.f32 	%f60, %f27, %f59, %f55;
	ld.global.f32 	%f61, [%rd20+644];
	sub.f32 	%f62, %f61, %f57;
	add.f32 	%f63, %f47, %f62;
	fma.rn.f32 	%f64, %f34, %f63, %f60;
	add.s64 	%rd24, %rd10, %rd11;
	st.global.f32 	[%rd24], %f64;
	bar.sync 	0;
	mul.wide.u32 	%rd25, %r13, 4;
	add.s64 	%rd26, %rd8, %rd25;
	mov.b32 	%r17, 0;
	st.global.u32 	[%rd26], %r17;
	st.global.u32 	[%rd26+640], %r17;
	add.s64 	%rd27, %rd10, %rd25;
	st.global.u32 	[%rd27], %r17;
	st.global.u32 	[%rd27+640], %r17;
	bar.sync 	0;
	mul.wide.u32 	%rd28, %r1, 4;
	add.s64 	%rd29, %rd8, %rd28;
	st.global.u32 	[%rd29], %r17;
	mov.b32 	%r18, 1065353216;
	st.global.u32 	[%rd29+103040], %r18;
	add.s64 	%rd30, %rd10, %rd28;
	st.global.u32 	[%rd30], %r17;
	st.global.u32 	[%rd30+103040], %r17;
$L__BB4_2:
	ret;

}


// ===== COMPILED SASS (sm_100) =====

	.target	sm_100

	.elftype	@"ET_EXEC"


//--------------------- .note.nv.tkinfo           --------------------------
	.section	.note.nv.tkinfo,"",@"SHT_NOTE"
	.sectionflags	@"SHF_NOTE_NV_TKINFO"
	.tkinfo
        /*0018*/ 	.word	0x00000002
        /*0030*/ 	.string	""
        /*0030*/ 	.string	"ptxas"
        /*0030*/ 	.string	"Cuda compilation tools, release 13.0, V13.0.88"
        /*0030*/ 	.string	"Build cuda_13.0.r13.0/compiler.36424714_0"
        /*0030*/ 	.string	"-arch sm_100 -m 64 "



//--------------------- .note.nv.cuinfo           --------------------------
	.section	.note.nv.cuinfo,"",@"SHT_NOTE"
	.sectionflags	@"SHF_NOTE_NV_CUINFO"
        /*0018*/ 	.short	0x0002
        /*001a*/ 	.short	0x0064
        /*001c*/ 	.short	0x0082
	.zero		2


//--------------------- .nv.info                  --------------------------
	.section	.nv.info,"",@"SHT_CUDA_INFO"
	.align	4


	//----- nvinfo : EIATTR_REGCOUNT
	.align		4
        /*0000*/ 	.byte	0x04, 0x2f
        /*0002*/ 	.short	(.L_1 - .L_0)
	.align		4
.L_0:
        /*0004*/ 	.word	index@(_Z8update_bPfS_S_ffff)
        /*0008*/ 	.word	0x00000019


	//----- nvinfo : EIATTR_FRAME_SIZE
	.align		4
.L_1:
        /*000c*/ 	.byte	0x04, 0x11
        /*000e*/ 	.short	(.L_3 - .L_2)
	.align		4
.L_2:
        /*0010*/ 	.word	index@($__internal_3_$__cuda_sm3x_div_rn_noftz_f32_slowpath)
        /*0014*/ 	.word	0x00000000


	//----- nvinfo : EIATTR_FRAME_SIZE
	.align		4
.L_3:
        /*0018*/ 	.byte	0x04, 0x11
        /*001a*/ 	.short	(.L_5 - .L_4)
	.align		4
.L_4:
        /*001c*/ 	.word	index@($__internal_2_$__cuda_sm20_rcp_rn_f32_slowpath)
        /*0020*/ 	.word	0x00000000


	//----- nvinfo : EIATTR_FRAME_SIZE
	.align		4
.L_5:
        /*0024*/ 	.byte	0x04, 0x11
        /*0026*/ 	.short	(.L_7 - .L_6)
	.align		4
.L_6:
        /*0028*/ 	.word	index@(_Z8update_bPfS_S_ffff)
        /*002c*/ 	.word	0x00000000


	//----- nvinfo : EIATTR_REGCOUNT
	.align		4
.L_7:
        /*0030*/ 	.byte	0x04, 0x2f
        /*0032*/ 	.short	(.L_9 - .L_8)
	.align		4
.L_8:
        /*0034*/ 	.word	index@(_Z7init_pnPfS_)
        /*0038*/ 	.word	0x0000000a


	//----- nvinfo : EIATTR_FRAME_SIZE
	.align		4
.L_9:
        /*003c*/ 	.byte	0x04, 0x11
        /*003e*/ 	.short	(.L_11 - .L_10)
	.align		4
.L_10:
        /*0040*/ 	.word	index@(_Z7init_pnPfS_)
        /*0044*/ 	.word	0x00000000


	//----- nvinfo : EIATTR_REGCOUNT
	.align		4
.L_11:
        /*0048*/ 	.byte	0x04, 0x2f
        /*004a*/ 	.short	(.L_13 - .L_12)
	.align		4
.L_12:
        /*004c*/ 	.word	index@(_Z8update_pPfS_S_ff)
        /*0050*/ 	.word	0x00000017


	//----- nvinfo : EIATTR_FRAME_SIZE
	.align		4
.L_13:
        /*0054*/ 	.byte	0x04, 0x11
        /*0056*/ 	.short	(.L_15 - .L_14)
	.align		4
.L_14:
        /*0058*/ 	.word	index@($__internal_1_$__cuda_sm3x_div_rn_noftz_f32_slowpath)
        /*005c*/ 	.word	0x00000000


	//----- nvinfo : EIATTR_FRAME_SIZE
	.align		4
.L_15:
        /*0060*/ 	.byte	0x04, 0x11
        /*0062*/ 	.short	(.L_17 - .L_16)
	.align		4
.L_16:
        /*0064*/ 	.word	index@(_Z8update_pPfS_S_ff)
        /*0068*/ 	.word	0x00000000


	//----- nvinfo : EIATTR_REGCOUNT
	.align		4
.L_17:
        /*006c*/ 	.byte	0x04, 0x2f
        /*006e*/ 	.short	(.L_19 - .L_18)
	.align		4
.L_18:
        /*0070*/ 	.word	index@(_Z9init_unvnPfS_S_S_)
        /*0074*/ 	.word	0x0000000e


	//----- nvinfo : EIATTR_FRAME_SIZE
	.align		4
.L_19:
        /*0078*/ 	.byte	0x04, 0x11
        /*007a*/ 	.short	(.L_21 - .L_20)
	.align		4
.L_20:
        /*007c*/ 	.word	index@(_Z9init_unvnPfS_S_S_)
        /*0080*/ 	.word	0x00000000


	//----- nvinfo : EIATTR_REGCOUNT
	.align		4
.L_21:
        /*0084*/ 	.byte	0x04, 0x2f
        /*0086*/ 	.short	(.L_23 - .L_22)
	.align		4
.L_22:
        /*0088*/ 	.word	index@(_Z9update_uvPfS_S_S_S_ffff)
        /*008c*/ 	.word	0x0000001e


	//----- nvinfo : EIATTR_FRAME_SIZE
	.align		4
.L_23:
        /*0090*/ 	.byte	0x04, 0x11
        /*0092*/ 	.short	(.L_25 - .L_24)
	.align		4
.L_24:
        /*0094*/ 	.word	index@($__internal_0_$__cuda_sm3x_div_rn_noftz_f32_slowpath)
        /*0098*/ 	.word	0x00000000


	//----- nvinfo : EIATTR_FRAME_SIZE
	.align		4
.L_25:
        /*009c*/ 	.byte	0x04, 0x11
        /*009e*/ 	.short	(.L_27 - .L_26)
	.align		4
.L_26:
        /*00a0*/ 	.word	index@(_Z9update_uvPfS_S_S_S_ffff)
        /*00a4*/ 	.word	0x00000000


	//----- nvinfo : EIATTR_MIN_STACK_SIZE
	.align		4
.L_27:
        /*00a8*/ 	.byte	0x04, 0x12
        /*00aa*/ 	.short	(.L_29 - .L_28)
	.align		4
.L_28:
        /*00ac*/ 	.word	index@(_Z9update_uvPfS_S_S_S_ffff)
        /*00b0*/ 	.word	0x00000000


	//----- nvinfo : EIATTR_MIN_STACK_SIZE
	.align		4
.L_29:
        /*00b4*/ 	.byte	0x04, 0x12
        /*00b6*/ 	.short	(.L_31 - .L_30)
	.align		4
.L_30:
        /*00b8*/ 	.word	index@(_Z9init_unvnPfS_S_S_)
        /*00bc*/ 	.word	0x00000000


	//----- nvinfo : EIATTR_MIN_STACK_SIZE
	.align		4
.L_31:
        /*00c0*/ 	.byte	0x04, 0x12
        /*00c2*/ 	.short	(.L_33 - .L_32)
	.align		4
.L_32:
        /*00c4*/ 	.word	index@(_Z8update_pPfS_S_ff)
        /*00c8*/ 	.word	0x00000000


	//----- nvinfo : EIATTR_MIN_STACK_SIZE
	.align		4
.L_33:
        /*00cc*/ 	.byte	0x04, 0x12
        /*00ce*/ 	.short	(.L_35 - .L_34)
	.align		4
.L_34:
        /*00d0*/ 	.word	index@(_Z7init_pnPfS_)
        /*00d4*/ 	.word	0x00000000


	//----- nvinfo : EIATTR_MIN_STACK_SIZE
	.align		4
.L_35:
        /*00d8*/ 	.byte	0x04, 0x12
        /*00da*/ 	.short	(.L_37 - .L_36)
	.align		4
.L_36:
        /*00dc*/ 	.word	index@(_Z8update_bPfS_S_ffff)
        /*00e0*/ 	.word	0x00000000
.L_37:


//--------------------- .nv.compat                --------------------------
	.section	.nv.compat,"",@"SHT_CUDA_COMPAT_INFO"
	.align	4
        /*0000*/ 	.byte	0x02, 0x09, 0x00, 0x00, 0x02, 0x02, 0x01, 0x00, 0x02, 0x05, 0x05, 0x00, 0x03, 0x07, 0x01, 0x01
        /*0010*/ 	.byte	0x02, 0x03, 0x00, 0x00, 0x02, 0x06, 0x01, 0x00, 0x04, 0x0b, 0x08, 0x00, 0x01, 0x00, 0x00, 0x00
        /*0020*/ 	.byte	0x00, 0x00, 0x00, 0x00


//--------------------- .nv.info._Z9update_uvPfS_S_S_S_ffff --------------------------
	.section	.nv.info._Z9update_uvPfS_S_S_S_ffff,"",@"SHT_CUDA_INFO"
	.sectionflags	@""
	.align	4


	//----- nvinfo : EIATTR_CUDA_API_VERSION
	.align		4
        /*0000*/ 	.byte	0x04, 0x37
        /*0002*/ 	.short	(.L_39 - .L_38)
.L_38:
        /*0004*/ 	.word	0x00000082


	//----- nvinfo : EIATTR_KPARAM_INFO
	.align		4
.L_39:
        /*0008*/ 	.byte	0x04, 0x17
        /*000a*/ 	.short	(.L_41 - .L_40)
.L_40:
        /*000c*/ 	.word	0x00000000
        /*0010*/ 	.short	0x0008
        /*0012*/ 	.short	0x0034
        /*0014*/ 	.byte	0x00, 0xf0, 0x11, 0x00


	//----- nvinfo : EIATTR_KPARAM_INFO
	.align		4
.L_41:
        /*0018*/ 	.byte	0x04, 0x17
        /*001a*/ 	.short	(.L_43 - .L_42)
.L_42:
        /*001c*/ 	.word	0x00000000
        /*0020*/ 	.short	0x0007
        /*0022*/ 	.short	0x0030
        /*0024*/ 	.byte	0x00, 0xf0, 0x11, 0x00


	//----- nvinfo : EIATTR_KPARAM_INFO
	.align		4
.L_43:
        /*0028*/ 	.byte	0x04, 0x17
        /*002a*/ 	.short	(.L_45 - .L_44)
.L_44:
        /*002c*/ 	.word	0x00000000
        /*0030*/ 	.short	0x0006
        /*0032*/ 	.short	0x002c
        /*0034*/ 	.byte	0x00, 0xf0, 0x11, 0x00


	//----- nvinfo : EIATTR_KPARAM_INFO
	.align		4
.L_45:
        /*0038*/ 	.byte	0x04, 0x17
        /*003a*/ 	.short	(.L_47 - .L_46)
.L_46:
        /*003c*/ 	.word	0x00000000
        /*0040*/ 	.short	0x0005
        /*0042*/ 	.short	0x0028
        /*0044*/ 	.byte	0x00, 0xf0, 0x11, 0x00


	//----- nvinfo : EIATTR_KPARAM_INFO
	.align		4
.L_47:
        /*0048*/ 	.byte	0x04, 0x17
        /*004a*/ 	.short	(.L_49 - .L_48)
.L_48:
        /*004c*/ 	.word	0x00000000
        /*0050*/ 	.short	0x0004
        /*0052*/ 	.short	0x0020
        /*0054*/ 	.byte	0x00, 0xf5, 0x21, 0x00


	//----- nvinfo : EIATTR_KPARAM_INFO
	.align		4
.L_49:
        /*0058*/ 	.byte	0x04, 0x17
        /*005a*/ 	.short	(.L_51 - .L_50)
.L_50:
        /*005c*/ 	.word	0x00000000
        /*0060*/ 	.short	0x0003
        /*0062*/ 	.short	0x0018
        /*0064*/ 	.byte	0x00, 0xf5, 0x21, 0x00


	//----- nvinfo : EIATTR_KPARAM_INFO
	.align		4
.L_51:
        /*0068*/ 	.byte	0x04, 0x17
        /*006a*/ 	.short	(.L_53 - .L_52)
.L_52:
        /*006c*/ 	.word	0x00000000
        /*0070*/ 	.short	0x0002
        /*0072*/ 	.short	0x0010
        /*0074*/ 	.byte	0x00, 0xf5, 0x21, 0x00


	//----- nvinfo : EIATTR_KPARAM_INFO
	.align		4
.L_53:
        /*0078*/ 	.byte	0x04, 0x17
        /*007a*/ 	.short	(.L_55 - .L_54)
.L_54:
        /*007c*/ 	.word	0x00000000
        /*0080*/ 	.short	0x0001
        /*0082*/ 	.short	0x0008
        /*0084*/ 	.byte	0x00, 0xf5, 0x21, 0x00


	//----- nvinfo : EIATTR_KPARAM_INFO
	.align		4
.L_55:
        /*0088*/ 	.byte	0x04, 0x17
        /*008a*/ 	.short	(.L_57 - .L_56)
.L_56:
        /*008c*/ 	.word	0x00000000
        /*0090*/ 	.short	0x0000
        /*0092*/ 	.short	0x0000
        /*0094*/ 	.byte	0x00, 0xf5, 0x21, 0x00


	//----- nvinfo : EIATTR_SPARSE_MMA_MASK
	.align		4
.L_57:
        /*0098*/ 	.byte	0x03, 0x50
        /*009a*/ 	.short	0x0000


	//----- nvinfo : EIATTR_MAXREG_COUNT
	.align		4
        /*009c*/ 	.byte	0x03, 0x1b
        /*009e*/ 	.short	0x00ff


	//----- nvinfo : EIATTR_NUM_BARRIERS
	.align		4
        /*00a0*/ 	.byte	0x02, 0x4c
        /*00a2*/ 	.byte	0x01
	.zero		1


	//----- nvinfo : EIATTR_MERCURY_ISA_VERSION
	.align		4
        /*00a4*/ 	.byte	0x03, 0x5f
        /*00a6*/ 	.short	0x0101


	//----- nvinfo : EIATTR_VRC_CTA_INIT_COUNT
	.align		4
        /*00a8*/ 	.byte	0x02, 0x4a
	.zero		1
	.zero		1


	//----- nvinfo : EIATTR_EXIT_INSTR_OFFSETS
	.align		4
        /*00ac*/ 	.byte	0x04, 0x1c
        /*00ae*/ 	.short	(.L_59 - .L_58)


	//   ....[0]....
.L_58:
        /*00b0*/ 	.word	0x000000c0


	//   ....[1]....
        /*00b4*/ 	.word	0x00000db0


	//----- nvinfo : EIATTR_CRS_STACK_SIZE
	.align		4
.L_59:
        /*00b8*/ 	.byte	0x04, 0x1e
        /*00ba*/ 	.short	(.L_61 - .L_60)
.L_60:
        /*00bc*/ 	.word	0x00000000


	//----- nvinfo : EIATTR_CBANK_PARAM_SIZE
	.align		4
.L_61:
        /*00c0*/ 	.byte	0x03, 0x19
        /*00c2*/ 	.short	0x0038


	//----- nvinfo : EIATTR_PARAM_CBANK
	.align		4
        /*00c4*/ 	.byte	0x04, 0x0a
        /*00c6*/ 	.short	(.L_63 - .L_62)
	.align		4
.L_62:
        /*00c8*/ 	.word	index@(.nv.constant0._Z9update_uvPfS_S_S_S_ffff)
        /*00cc*/ 	.short	0x0380
        /*00ce*/ 	.short	0x0038


	//----- nvinfo : EIATTR_SW_WAR
	.align		4
.L_63:
        /*00d0*/ 	.byte	0x04, 0x36
        /*00d2*/ 	.short	(.L_65 - .L_64)
.L_64:
        /*00d4*/ 	.word	0x00000008
.L_65:


//--------------------- .nv.info._Z9init_unvnPfS_S_S_ --------------------------
	.section	.nv.info._Z9init_unvnPfS_S_S_,"",@"SHT_CUDA_INFO"
	.sectionflags	@""
	.align	4


	//----- nvinfo : EIATTR_CUDA_API_VERSION
	.align		4
        /*0000*/ 	.byte	0x04, 0x37
        /*0002*/ 	.short	(.L_67 - .L_66)
.L_66:
        /*0004*/ 	.word	0x00000082


	//----- nvinfo : EIATTR_KPARAM_INFO
	.align		4
.L_67:
        /*0008*/ 	.byte	0x04, 0x17
        /*000a*/ 	.short	(.L_69 - .L_68)
.L_68:
        /*000c*/ 	.word	0x00000000
        /*0010*/ 	.short	0x0003
        /*0012*/ 	.short	0x0018
        /*0014*/ 	.byte	0x00, 0xf5, 0x21, 0x00


	//----- nvinfo : EIATTR_KPARAM_INFO
	.align		4
.L_69:
        /*0018*/ 	.byte	0x04, 0x17
        /*001a*/ 	.short	(.L_71 - .L_70)
.L_70:
        /*001c*/ 	.word	0x00000000
        /*0020*/ 	.short	0x0002
        /*0022*/ 	.short	0x0010
        /*0024*/ 	.byte	0x00, 0xf5, 0x21, 0x00


	//----- nvinfo : EIATTR_KPARAM_INFO
	.align		4
.L_71:
        /*0028*/ 	.byte	0x04, 0x17
        /*002a*/ 	.short	(.L_73 - .L_72)
.L_72:
        /*002c*/ 	.word	0x00000000
        /*0030*/ 	.short	0x0001
        /*0032*/ 	.short	0x0008
        /*0034*/ 	.byte	0x00, 0xf5, 0x21, 0x00


	//----- nvinfo : EIATTR_KPARAM_INFO
	.align		4
.L_73:
        /*0038*/ 	.byte	0x04, 0x17
        /*003a*/ 	.short	(.L_75 - .L_74)
.L_74:
        /*003c*/ 	.word	0x00000000
        /*0040*/ 	.short	0x0000
        /*0042*/ 	.short	0x0000
        /*0044*/ 	.byte	0x00, 0xf5, 0x21, 0x00


	//----- nvinfo : EIATTR_SPARSE_MMA_MASK
	.align		4
.L_75:
        /*0048*/ 	.byte	0x03, 0x50
        /*004a*/ 	.short	0x0000


	//----- nvinfo : EIATTR_MAXREG_COUNT
	.align		4
        /*004c*/ 	.byte	0x03, 0x1b
        /*004e*/ 	.short	0x00ff


	//----- nvinfo : EIATTR_MERCURY_ISA_VERSION
	.align		4
        /*0050*/ 	.byte	0x03, 0x5f
        /*0052*/ 	.short	0x0101


	//----- nvinfo : EIATTR_VRC_CTA_INIT_COUNT
	.align		4
        /*0054*/ 	.byte	0x02, 0x4a
	.zero		1
	.zero		1


	//----- nvinfo : EIATTR_EXIT_INSTR_OFFSETS
	.align		4
        /*0058*/ 	.byte	0x04, 0x1c
        /*005a*/ 	.short	(.L_77 - .L_76)


	//   ....[0]....
.L_76:
        /*005c*/ 	.word	0x00000170


	//----- nvinfo : EIATTR_CBANK_PARAM_SIZE
	.align		4
.L_77:
        /*0060*/ 	.byte	0x03, 0x19
        /*0062*/ 	.short	0x0020


	//----- nvinfo : EIATTR_PARAM_CBANK
	.align		4
        /*0064*/ 	.byte	0x04, 0x0a
        /*0066*/ 	.short	(.L_79 - .L_78)
	.align		4
.L_78:
        /*0068*/ 	.word	index@(.nv.constant0._Z9init_unvnPfS_S_S_)
        /*006c*/ 	.short	0x0380
        /*006e*/ 	.short	0x0020


	//----- nvinfo : EIATTR_SW_WAR
	.align		4
.L_79:
        /*0070*/ 	.byte	0x04, 0x36
        /*0072*/ 	.short	(.L_81 - .L_80)
.L_80:
        /*0074*/ 	.word	0x00000008
.L_81:


//--------------------- .nv.info._Z8update_pPfS_S_ff --------------------------
	.section	.nv.info._Z8update_pPfS_S_ff,"",@"SHT_CUDA_INFO"
	.sectionflags	@""
	.align	4


	//----- nvinfo : EIATTR_CUDA_API_VERSION
	.align		4
        /*0000*/ 	.byte	0x04, 0x37
        /*0002*/ 	.short	(.L_83 - .L_82)
.L_82:
        /*0004*/ 	.word	0x00000082


	//----- nvinfo : EIATTR_KPARAM_INFO
	.align		4
.L_83:
        /*0008*/ 	.byte	0x04, 0x17
        /*000a*/ 	.short	(.L_85 - .L_84)
.L_84:
        /*000c*/ 	.word	0x00000000
        /*0010*/ 	.short	0x0004
        /*0012*/ 	.short	0x001c
        /*0014*/ 	.byte	0x00, 0xf0, 0x11, 0x00


	//----- nvinfo : EIATTR_KPARAM_INFO
	.align		4
.L_85:
        /*0018*/ 	.byte	0x04, 0x17
        /*001a*/ 	.short	(.L_87 - .L_86)
.L_86:
        /*001c*/ 	.word	0x00000000
        /*0020*/ 	.short	0x0003
        /*0022*/ 	.short	0x0018
        /*0024*/ 	.byte	0x00, 0xf0, 0x11, 0x00


	//----- nvinfo : EIATTR_KPARAM_INFO
	.align		4
.L_87:
        /*0028*/ 	.byte	0x04, 0x17
        /*002a*/ 	.short	(.L_89 - .L_88)
.L_88:
        /*002c*/ 	.word	0x00000000
        /*0030*/ 	.short	0x0002
        /*0032*/ 	.short	0x0010
        /*0034*/ 	.byte	0x00, 0xf5, 0x21, 0x00


	//----- nvinfo : EIATTR_KPARAM_INFO
	.align		4
.L_89:
        /*0038*/ 	.byte	0x04, 0x17
        /*003a*/ 	.short	(.L_91 - .L_90)
.L_90:
        /*003c*/ 	.word	0x00000000
        /*0040*/ 	.short	0x0001
        /*0042*/ 	.short	0x0008
        /*0044*/ 	.byte	0x00, 0xf5, 0x21, 0x00


	//----- nvinfo : EIATTR_KPARAM_INFO
	.align		4
.L_91:
        /*0048*/ 	.byte	0x04, 0x17
        /*004a*/ 	.short	(.L_93 - .L_92)
.L_92:
        /*004c*/ 	.word	0x00000000
        /*0050*/ 	.short	0x0000
        /*0052*/ 	.short	0x0000
        /*0054*/ 	.byte	0x00, 0xf5, 0x21, 0x00


	//----- nvinfo : EIATTR_SPARSE_MMA_MASK
	.align		4
.L_93:
        /*0058*/ 	.byte	0x03, 0x50
        /*005a*/ 	.short	0x0000


	//----- nvinfo : EIATTR_MAXREG_COUNT
	.align		4
        /*005c*/ 	.byte	0x03, 0x1b
        /*005e*/ 	.short	0x00ff


	//----- nvinfo : EIATTR_NUM_BARRIERS
	.align		4
        /*0060*/ 	.byte	0x02, 0x4c
        /*0062*/ 	.byte	0x01
	.zero		1


	//----- nvinfo : EIATTR_MERCURY_ISA_VERSION
	.align		4
        /*0064*/ 	.byte	0x03, 0x5f
        /*0066*/ 	.short	0x0101


	//----- nvinfo : EIATTR_VRC_CTA_INIT_COUNT
	.align		4
        /*0068*/ 	.byte	0x02, 0x4a
	.zero		1
	.zero		1


	//----- nvinfo : EIATTR_EXIT_INSTR_OFFSETS
	.align		4
        /*006c*/ 	.byte	0x04, 0x1c
        /*006e*/ 	.short	(.L_95 - .L_94)


	//   ....[0]....
.L_94:
        /*0070*/ 	.word	0x000000c0


	//   ....[1]....
        /*0074*/ 	.word	0x00000460


	//----- nvinfo : EIATTR_CRS_STACK_SIZE
	.align		4
.L_95:
        /*0078*/ 	.byte	0x04, 0x1e
        /*007a*/ 	.short	(.L_97 - .L_96)
.L_96:
        /*007c*/ 	.word	0x00000000


	//----- nvinfo : EIATTR_CBANK_PARAM_SIZE
	.align		4
.L_97:
        /*0080*/ 	.byte	0x03, 0x19
        /*0082*/ 	.short	0x0020


	//----- nvinfo : EIATTR_PARAM_CBANK
	.align		4
        /*0084*/ 	.byte	0x04, 0x0a
        /*0086*/ 	.short	(.L_99 - .L_98)
	.align		4
.L_98:
        /*0088*/ 	.word	index@(.nv.constant0._Z8update_pPfS_S_ff)
        /*008c*/ 	.short	0x0380
        /*008e*/ 	.short	0x0020


	//----- nvinfo : EIATTR_SW_WAR
	.align		4
.L_99:
        /*0090*/ 	.byte	0x04, 0x36
        /*0092*/ 	.short	(.L_101 - .L_100)
.L_100:
        /*0094*/ 	.word	0x00000008
.L_101:


//--------------------- .nv.info._Z7init_pnPfS_   --------------------------
	.section	.nv.info._Z7init_pnPfS_,"",@"SHT_CUDA_INFO"
	.sectionflags	@""
	.align	4


	//----- nvinfo : EIATTR_CUDA_API_VERSION
	.align		4
        /*0000*/ 	.byte	0x04, 0x37
        /*0002*/ 	.short	(.L_103 - .L_102)
.L_102:
        /*0004*/ 	.word	0x00000082


	//----- nvinfo : EIATTR_KPARAM_INFO
	.align		4
.L_103:
        /*0008*/ 	.byte	0x04, 0x17
        /*000a*/ 	.short	(.L_105 - .L_104)
.L_104:
        /*000c*/ 	.word	0x00000000
        /*0010*/ 	.short	0x0001
        /*0012*/ 	.short	0x0008
        /*0014*/ 	.byte	0x00, 0xf5, 0x21, 0x00


	//----- nvinfo : EIATTR_KPARAM_INFO
	.align		4
.L_105:
        /*0018*/ 	.byte	0x04, 0x17
        /*001a*/ 	.short	(.L_107 - .L_106)
.L_106:
        /*001c*/ 	.word	0x00000000
        /*0020*/ 	.short	0x0000
        /*0022*/ 	.short	0x0000
        /*0024*/ 	.byte	0x00, 0xf5, 0x21, 0x00


	//----- nvinfo : EIATTR_SPARSE_MMA_MASK
	.align		4
.L_107:
        /*0028*/ 	.byte	0x03, 0x50
        /*002a*/ 	.short	0x0000


	//----- nvinfo : EIATTR_MAXREG_COUNT
	.align		4
        /*002c*/ 	.byte	0x03, 0x1b
        /*002e*/ 	.short	0x00ff


	//----- nvinfo : EIATTR_MERCURY_ISA_VERSION
	.align		4
        /*0030*/ 	.byte	0x03, 0x5f
        /*0032*/ 	.short	0x0101


	//----- nvinfo : EIATTR_VRC_CTA_INIT_COUNT
	.align		4
        /*0034*/ 	.byte	0x02, 0x4a
	.zero		1
	.zero		1


	//----- nvinfo : EIATTR_EXIT_INSTR_OFFSETS
	.align		4
        /*0038*/ 	.byte	0x04, 0x1c
        /*003a*/ 	.short	(.L_109 - .L_108)


	//   ....[0]....
.L_108:
        /*003c*/ 	.word	0x00000110


	//----- nvinfo : EIATTR_CBANK_PARAM_SIZE
	.align		4
.L_109:
        /*0040*/ 	.byte	0x03, 0x19
        /*0042*/ 	.short	0x0010


	//----- nvinfo : EIATTR_PARAM_CBANK
	.align		4
        /*0044*/ 	.byte	0x04, 0x0a
        /*0046*/ 	.short	(.L_111 - .L_110)
	.align		4
.L_110:
        /*0048*/ 	.word	index@(.nv.constant0._Z7init_pnPfS_)
        /*004c*/ 	.short	0x0380
        /*004e*/ 	.short	0x0010


	//----- nvinfo : EIATTR_SW_WAR
	.align		4
.L_111:
        /*0050*/ 	.byte	0x04, 0x36
        /*0052*/ 	.short	(.L_113 - .L_112)
.L_112:
        /*0054*/ 	.word	0x00000008
.L_113:


//--------------------- .nv.info._Z8update_bPfS_S_ffff --------------------------
	.section	.nv.info._Z8update_bPfS_S_ffff,"",@"SHT_CUDA_INFO"
	.sectionflags	@""
	.align	4


	//----- nvinfo : EIATTR_CUDA_API_VERSION
	.align		4
        /*0000*/ 	.byte	0x04, 0x37
        /*0002*/ 	.short	(.L_115 - .L_114)
.L_114:
        /*0004*/ 	.word	0x00000082


	//----- nvinfo : EIATTR_KPARAM_INFO
	.align		4
.L_115:
        /*0008*/ 	.byte	0x04, 0x17
        /*000a*/ 	.short	(.L_117 - .L_116)
.L_116:
        /*000c*/ 	.word	0x00000000
        /*0010*/ 	.short	0x0006
        /*0012*/ 	.short	0x0024
        /*0014*/ 	.byte	0x00, 0xf0, 0x11, 0x00


	//----- nvinfo : EIATTR_KPARAM_INFO
	.align		4
.L_117:
        /*0018*/ 	.byte	0x04, 0x17
        /*001a*/ 	.short	(.L_119 - .L_118)
.L_118:
        /*001c*/ 	.word	0x00000000
        /*0020*/ 	.short	0x0005
        /*0022*/ 	.short	0x0020
        /*0024*/ 	.byte	0x00, 0xf0, 0x11, 0x00


	//----- nvinfo : EIATTR_KPARAM_INFO
	.align		4
.L_119:
        /*0028*/ 	.byte	0x04, 0x17
        /*002a*/ 	.short	(.L_121 - .L_120)
.L_120:
        /*002c*/ 	.word	0x00000000
        /*0030*/ 	.short	0x0004
        /*0032*/ 	.short	0x001c
        /*0034*/ 	.byte	0x00, 0xf0, 0x11, 0x00


	//----- nvinfo : EIATTR_KPARAM_INFO
	.align		4
.L_121:
        /*0038*/ 	.byte	0x04, 0x17
        /*003a*/ 	.short	(.L_123 - .L_122)
.L_122:
        /*003c*/ 	.word	0x00000000
        /*0040*/ 	.short	0x0003
        /*0042*/ 	.short	0x0018
        /*0044*/ 	.byte	0x00, 0xf0, 0x11, 0x00


	//----- nvinfo : EIATTR_KPARAM_INFO
	.align		4
.L_123:
        /*0048*/ 	.byte	0x04, 0x17
        /*004a*/ 	.short	(.L_125 - .L_124)
.L_124:
        /*004c*/ 	.word	0x00000000
        /*0050*/ 	.short	0x0002
        /*0052*/ 	.short	0x0010
        /*0054*/ 	.byte	0x00, 0xf5, 0x21, 0x00


	//----- nvinfo : EIATTR_KPARAM_INFO
	.align		4
.L_125:
        /*0058*/ 	.byte	0x04, 0x17
        /*005a*/ 	.short	(.L_127 - .L_126)
.L_126:
        /*005c*/ 	.word	0x00000000
        /*0060*/ 	.short	0x0001
        /*0062*/ 	.short	0x0008
        /*0064*/ 	.byte	0x00, 0xf5, 0x21, 0x00


	//----- nvinfo : EIATTR_KPARAM_INFO
	.align		4
.L_127:
        /*0068*/ 	.byte	0x04, 0x17
        /*006a*/ 	.short	(.L_129 - .L_128)
.L_128:
        /*006c*/ 	.word	0x00000000
        /*0070*/ 	.short	0x0000
        /*0072*/ 	.short	0x0000
        /*0074*/ 	.byte	0x00, 0xf5, 0x21, 0x00


	//----- nvinfo : EIATTR_SPARSE_MMA_MASK
	.align		4
.L_129:
        /*0078*/ 	.byte	0x03, 0x50
        /*007a*/ 	.short	0x0000


	//----- nvinfo : EIATTR_MAXREG_COUNT
	.align		4
        /*007c*/ 	.byte	0x03, 0x1b
        /*007e*/ 	.short	0x00ff


	//----- nvinfo : EIATTR_MERCURY_ISA_VERSION
	.align		4
        /*0080*/ 	.byte	0x03, 0x5f
        /*0082*/ 	.short	0x0101


	//----- nvinfo : EIATTR_VRC_CTA_INIT_COUNT
	.align		4
        /*0084*/ 	.byte	0x02, 0x4a
	.zero		1
	.zero		1


	//----- nvinfo : EIATTR_EXIT_INSTR_OFFSETS
	.align		4
        /*0088*/ 	.byte	0x04, 0x1c
        /*008a*/ 	.short	(.L_131 - .L_130)


	//   ....[0]....
.L_130:
        /*008c*/ 	.word	0x000000c0


	//   ....[1]....
        /*0090*/ 	.word	0x000007a0


	//----- nvinfo : EIATTR_CRS_STACK_SIZE
	.align		4
.L_131:
        /*0094*/ 	.byte	0x04, 0x1e
        /*0096*/ 	.short	(.L_133 - .L_132)
.L_132:
        /*0098*/ 	.word	0x00000000


	//----- nvinfo : EIATTR_CBANK_PARAM_SIZE
	.align		4
.L_133:
        /*009c*/ 	.byte	0x03, 0x19
        /*009e*/ 	.short	0x0028


	//----- nvinfo : EIATTR_PARAM_CBANK
	.align		4
        /*00a0*/ 	.byte	0x04, 0x0a
        /*00a2*/ 	.short	(.L_135 - .L_134)
	.align		4
.L_134:
        /*00a4*/ 	.word	index@(.nv.constant0._Z8update_bPfS_S_ffff)
        /*00a8*/ 	.short	0x0380
        /*00aa*/ 	.short	0x0028


	//----- nvinfo : EIATTR_SW_WAR
	.align		4
.L_135:
        /*00ac*/ 	.byte	0x04, 0x36
        /*00ae*/ 	.short	(.L_137 - .L_136)
.L_136:
        /*00b0*/ 	.word	0x00000008
.L_137:


//--------------------- .nv.callgraph             --------------------------
	.section	.nv.callgraph,"",@"SHT_CUDA_CALLGRAPH"
	.align	4
	.sectionentsize	8
	.align		4
        /*0000*/ 	.word	0x00000000
	.align		4
        /*0004*/ 	.word	0xffffffff
	.align		4
        /*0008*/ 	.word	0x00000000
	.align		4
        /*000c*/ 	.word	0xfffffffe
	.align		4
        /*0010*/ 	.word	0x00000000
	.align		4
        /*0014*/ 	.word	0xfffffffd
	.align		4
        /*0018*/ 	.word	0x00000000
	.align		4
        /*001c*/ 	.word	0xfffffffc


//--------------------- .text._Z9update_uvPfS_S_S_S_ffff --------------------------
	.section	.text._Z9update_uvPfS_S_S_S_ffff,"ax",@progbits
	.align	128
        .global         _Z9update_uvPfS_S_S_S_ffff
        .type           _Z9update_uvPfS_S_S_S_ffff,@function
        .size           _Z9update_uvPfS_S_S_S_ffff,(.L_x_64 - _Z9update_uvPfS_S_S_S_ffff)
        .other          _Z9update_uvPfS_S_S_S_ffff,@"STO_CUDA_ENTRY STV_DEFAULT"
_Z9update_uvPfS_S_S_S_ffff:
.text._Z9update_uvPfS_S_S_S_ffff:
[----:B------:R-:W-:Y:S01]  /*0000*/  LDC R1, c[0x0][0x37c] ;  /* 0x0000df00ff017b82 */ /* 0x000fe20000000800 */
[----:B------:R-:W0:Y:S07]  /*0010*/  S2R R0, SR_TID.Y ;  /* 0x0000000000007919 */ /* 0x000e2e0000002200 */
[----:B------:R-:W1:Y:S01]  /*0020*/  LDC R12, c[0x0][0x360] ;  /* 0x0000d800ff0c7b82 */ /* 0x000e620000000800 */
[----:B------:R-:W1:Y:S07]  /*0030*/  S2R R3, SR_TID.X ;  /* 0x0000000000037919 */ /* 0x000e6e0000002100 */
[----:B------:R-:W0:Y:S08]  /*0040*/  S2UR UR5, SR_CTAID.Y ;  /* 0x00000000000579c3 */ /* 0x000e300000002600 */
[----:B------:R-:W0:Y:S08]  /*0050*/  LDC R11, c[0x0][0x364] ;  /* 0x0000d900ff0b7b82 */ /* 0x000e300000000800 */
[----:B------:R-:W1:Y:S01]  /*0060*/  S2UR UR4, SR_CTAID.X ;  /* 0x00000000000479c3 */ /* 0x000e620000002500 */
[----:B0-----:R-:W-:-:S02]  /*0070*/  IMAD R11, R11, UR5, R0 ;  /* 0x000000050b0b7c24 */ /* 0x001fc4000f8e0200 */
[----:B-1----:R-:W-:-:S03]  /*0080*/  IMAD R12, R12, UR4, R3 ;  /* 0x000000040c0c7c24 */ /* 0x002fc6000f8e0203 */
[----:B------:R-:W-:-:S04]  /*0090*/  IADD3 R3, PT, PT, R11, -0xa0, RZ ;  /* 0xffffff600b037810 */ /* 0x000fc80007ffe0ff */
[----:B------:R-:W-:-:S04]  /*00a0*/  VIADDMNMX.U32 R3, R12, 0xffffff60, R3, PT ;  /* 0xffffff600c037846 */ /* 0x000fc80003800003 */
[----:B------:R-:W-:-:S13]  /*00b0*/  ISETP.GE.U32.AND P0, PT, R3, -0x9f, PT ;  /* 0xffffff610300780c */ /* 0x000fda0003f06070 */
[----:B------:R-:W-:Y:S05]  /*00c0*/  @!P0 EXIT ;  /* 0x000000000000894d */ /* 0x000fea0003800000 */
[----:B------:R-:W0:Y:S01]  /*00d0*/  LDC.64 R14, c[0x0][0x388] ;  /* 0x0000e200ff0e7b82 */ /* 0x000e220000000a00 */
[----:B------:R-:W1:Y:S01]  /*00e0*/  LDCU.64 UR4, c[0x0][0x358] ;  /* 0x00006b00ff0477ac */ /* 0x000e620008000a00 */
[----:B------:R-:W-:Y:S01]  /*00f0*/  IMAD R11, R11, 0xa1, RZ ;  /* 0x000000a10b0b7824 */ /* 0x000fe200078e02ff */
[----:B------:R-:W2:Y:S04]  /*0100*/  LDCU UR6, c[0x0][0x3b4] ;  /* 0x00007680ff0677ac */ /* 0x000ea80008000800 */
[----:B------:R-:W-:Y:S01]  /*0110*/  IADD3 R10, PT, PT, R12, R11, RZ ;  /* 0x0000000b0c0a7210 */ /* 0x000fe20007ffe0ff */
[----:B------:R-:W3:Y:S04]  /*0120*/  LDC R4, c[0x0][0x3ac] ;  /* 0x0000eb00ff047b82 */ /* 0x000ee80000000800 */
[----:B0-----:R-:W-:-:S05]  /*0130*/  IMAD.WIDE.U32 R14, R10, 0x4, R14 ;  /* 0x000000040a0e7825 */ /* 0x001fca00078e000e */
[----:B-1----:R-:W2:Y:S01]  /*0140*/  LDG.E R26, desc[UR4][R14.64] ;  /* 0x000000040e1a7981 */ /* 0x002ea2000c1e1900 */
[----:B------:R-:W-:Y:S01]  /*0150*/  BSSY.RECONVERGENT B0, `(.L_x_0) ;  /* 0x000000f000007945 */ /* 0x000fe20003800200 */
[----:B---3--:R-:W0:Y:S02]  /*0160*/  MUFU.RCP R0, R4 ;  /* 0x0000000400007308 */ /* 0x008e240000001000 */
[----:B0-----:R-:W-:-:S04]  /*0170*/  FFMA R3, R0, -R4, 1 ;  /* 0x3f80000000037423 */ /* 0x001fc80000000804 */
[----:B------:R-:W-:Y:S01]  /*0180*/  FFMA R0, R0, R3, R0 ;  /* 0x0000000300007223 */ /* 0x000fe20000000000 */
[----:B--2---:R-:W-:-:S04]  /*0190*/  FMUL R5, R26, UR6 ;  /* 0x000000061a057c20 */ /* 0x004fc80008400000 */
[----:B------:R-:W0:Y:S01]  /*01a0*/  FCHK P0, R5, R4 ;  /* 0x0000000405007302 */ /* 0x000e220000000000 */
[----:B------:R-:W-:-:S04]  /*01b0*/  FFMA R2, R5, R0, RZ ;  /* 0x0000000005027223 */ /* 0x000fc800000000ff */
[----:B------:R-:W-:-:S04]  /*01c0*/  FFMA R3, R2, -R4, R5 ;  /* 0x8000000402037223 */ /* 0x000fc80000000005 */
[----:B------:R-:W-:Y:S01]  /*01d0*/  FFMA R0, R0, R3, R2 ;  /* 0x0000000300007223 */ /* 0x000fe20000000002 */
[----:B0-----:R-:W-:Y:S06]  /*01e0*/  @!P0 BRA `(.L_x_1) ;  /* 0x0000000000148947 */ /* 0x001fec0003800000 */
[----:B------:R-:W0:Y:S01]  /*01f0*/  LDCU UR6, c[0x0][0x3ac] ;  /* 0x00007580ff0677ac */ /* 0x000e220008000800 */
[----:B------:R-:W-:Y:S02]  /*0200*/  MOV R0, R5 ;  /* 0x0000000500007202 */ /* 0x000fe40000000f00 */
[----:B------:R-:W-:Y:S02]  /*0210*/  MOV R18, 0x240 ;  /* 0x0000024000127802 */ /* 0x000fe40000000f00 */
[----:B0-----:R-:W-:-:S07]  /*0220*/  MOV R3, UR6 ;  /* 0x0000000600037c02 */ /* 0x001fce0008000f00 */
[----:B------:R-:W-:Y:S05]  /*0230*/  CALL.REL.NOINC `($__internal_0_$__cuda_sm3x_div_rn_noftz_f32_slowpath) ;  /* 0x0000000800e07944 */ /* 0x000fea0003c00000 */
.L_x_1:
[----:B------:R-:W-:Y:S05]  /*0240*/  BSYNC.RECONVERGENT B0 ;  /* 0x0000000000007941 */ /* 0x000fea0003800200 */
.L_x_0:
[----:B------:R-:W0:Y:S01]  /*0250*/  LDC.64 R2, c[0x0][0x388] ;  /* 0x0000e200ff027b82 */ /* 0x000e220000000a00 */
[----:B------:R-:W-:-:S07]  /*0260*/  IADD3 R9, PT, PT, R10, -0x1, RZ ;  /* 0xffffffff0a097810 */ /* 0x000fce0007ffe0ff */
[----:B------:R-:W1:Y:S01]  /*0270*/  LDC R8, c[0x0][0x3b0] ;  /* 0x0000ec00ff087b82 */ /* 0x000e620000000800 */
[----:B0-----:R-:W-:-:S05]  /*0280*/  IMAD.WIDE.U32 R2, R9, 0x4, R2 ;  /* 0x0000000409027825 */ /* 0x001fca00078e0002 */
[----:B------:R-:W2:Y:S01]  /*0290*/  LDG.E R19, desc[UR4][R2.64] ;  /* 0x0000000402137981 */ /* 0x000ea2000c1e1900 */
[----:B------:R-:W-:Y:S01]  /*02a0*/  BSSY.RECONVERGENT B0, `(.L_x_2) ;  /* 0x0000010000007945 */ /* 0x000fe20003800200 */
[----:B-1----:R-:W0:Y:S08]  /*02b0*/  MUFU.RCP R4, R8 ;  /* 0x0000000800047308 */ /* 0x002e300000001000 */
[----:B------:R-:W1:Y:S01]  /*02c0*/  FCHK P0, R5, R8 ;  /* 0x0000000805007302 */ /* 0x000e620000000000 */
[----:B0-----:R-:W-:-:S04]  /*02d0*/  FFMA R7, R4, -R8, 1 ;  /* 0x3f80000004077423 */ /* 0x001fc80000000808 */
[----:B------:R-:W-:-:S04]  /*02e0*/  FFMA R4, R4, R7, R4 ;  /* 0x0000000704047223 */ /* 0x000fc80000000004 */
[----:B------:R-:W-:-:S04]  /*02f0*/  FFMA R6, R5, R4, RZ ;  /* 0x0000000405067223 */ /* 0x000fc800000000ff */
[----:B------:R-:W-:Y:S01]  /*0300*/  FFMA R7, R6, -R8, R5 ;  /* 0x8000000806077223 */ /* 0x000fe20000000005 */
[----:B--2---:R-:W-:-:S04]  /*0310*/  FADD R21, R26, -R19 ;  /* 0x800000131a157221 */ /* 0x004fc80000000000 */
[----:B------:R-:W-:Y:S01]  /*0320*/  FFMA R21, R21, -R0, R26 ;  /* 0x8000000015157223 */ /* 0x000fe2000000001a */
[----:B------:R-:W-:Y:S01]  /*0330*/  FFMA R0, R4, R7, R6 ;  /* 0x0000000704007223 */ /* 0x000fe20000000006 */
[----:B-1----:R-:W-:Y:S06]  /*0340*/  @!P0 BRA `(.L_x_3) ;  /* 0x0000000000148947 */ /* 0x002fec0003800000 */
[----:B------:R-:W0:Y:S01]  /*0350*/  LDCU UR6, c[0x0][0x3b0] ;  /* 0x00007600ff0677ac */ /* 0x000e220008000800 */
[----:B------:R-:W-:Y:S02]  /*0360*/  MOV R0, R5 ;  /* 0x0000000500007202 */ /* 0x000fe40000000f00 */
[----:B------:R-:W-:Y:S02]  /*0370*/  MOV R18, 0x3a0 ;  /* 0x000003a000127802 */ /* 0x000fe40000000f00 */
[----:B0-----:R-:W-:-:S07]  /*0380*/  MOV R3, UR6 ;  /* 0x0000000600037c02 */ /* 0x001fce0008000f00 */
[----:B------:R-:W-:Y:S05]  /*0390*/  CALL.REL.NOINC `($__internal_0_$__cuda_sm3x_div_rn_noftz_f32_slowpath) ;  /* 0x0000000800887944 */ /* 0x000fea0003c00000 */
.L_x_3:
[----:B------:R-:W-:Y:S05]  /*03a0*/  BSYNC.RECONVERGENT B0 ;  /* 0x0000000000007941 */ /* 0x000fea0003800200 */
.L_x_2:
[----:B------:R-:W0:Y:S01]  /*03b0*/  LDC.64 R2, c[0x0][0x388] ;  /* 0x0000e200ff027b82 */ /* 0x000e220000000a00 */
[----:B------:R-:W-:Y:S01]  /*03c0*/  IADD3 R8, PT, PT, R10, -0xa1, RZ ;  /* 0xffffff5f0a087810 */ /* 0x000fe20007ffe0ff */
[----:B------:R-:W1:Y:S06]  /*03d0*/  LDCU UR6, c[0x0][0x3b4] ;  /* 0x00007680ff0677ac */ /* 0x000e6c0008000800 */
[----:B------:R-:W2:Y:S01]  /*03e0*/  LDC.64 R4, c[0x0][0x3a8] ;  /* 0x0000ea00ff047b82 */ /* 0x000ea20000000a00 */
[----:B0-----:R-:W-:-:S05]  /*03f0*/  IMAD.WIDE.U32 R2, R8, 0x4, R2 ;  /* 0x0000000408027825 */ /* 0x001fca00078e0002 */
[----:B------:R0:W3:Y:S01]  /*0400*/  LDG.E R7, desc[UR4][R2.64] ;  /* 0x0000000402077981 */ /* 0x0000e2000c1e1900 */
[----:B-1----:R-:W-:Y:S01]  /*0410*/  MOV R13, UR6 ;  /* 0x00000006000d7c02 */ /* 0x002fe20008000f00 */
[----:B--2---:R-:W-:-:S04]  /*0420*/  FADD R4, R4, R4 ;  /* 0x0000000404047221 */ /* 0x004fc80000000000 */
[----:B------:R-:W-:-:S04]  /*0430*/  FMUL R4, R4, R5 ;  /* 0x0000000504047220 */ /* 0x000fc80000400000 */
[----:B------:R-:W1:Y:S08]  /*0440*/  MUFU.RCP R5, R4 ;  /* 0x0000000400057308 */ /* 0x000e700000001000 */
[----:B------:R-:W2:Y:S01]  /*0450*/  FCHK P0, R13, R4 ;  /* 0x000000040d007302 */ /* 0x000ea20000000000 */
[----:B-1----:R-:W-:-:S04]  /*0460*/  FFMA R6, -R4, R5, 1 ;  /* 0x3f80000004067423 */ /* 0x002fc80000000105 */
[----:B------:R-:W-:-:S04]  /*0470*/  FFMA R6, R5, R6, R5 ;  /* 0x0000000605067223 */ /* 0x000fc80000000005 */
[----:B------:R-:W-:-:S04]  /*0480*/  FFMA R5, R6, UR6, RZ ;  /* 0x0000000606057c23 */ /* 0x000fc800080000ff */
[----:B0-----:R-:W-:-:S04]  /*0490*/  FFMA R3, -R4, R5, UR6 ;  /* 0x0000000604037e23 */ /* 0x001fc80008000105 */
[----:B------:R-:W-:Y:S01]  /*04a0*/  FFMA R6, R6, R3, R5 ;  /* 0x0000000306067223 */ /* 0x000fe20000000005 */
[----:B---3--:R-:W-:-:S04]  /*04b0*/  FADD R2, R26, -R7 ;  /* 0x800000071a027221 */ /* 0x008fc80000000000 */
[----:B------:R-:W-:Y:S01]  /*04c0*/  FFMA R21, R2, -R0, R21 ;  /* 0x8000000002157223 */ /* 0x000fe20000000015 */
[----:B--2---:R-:W-:Y:S06]  /*04d0*/  @!P0 BRA `(.L_x_4) ;  /* 0x0000000000188947 */ /* 0x004fec0003800000 */
[----:B------:R-:W0:Y:S01]  /*04e0*/  LDCU UR6, c[0x0][0x3b4] ;  /* 0x00007680ff0677ac */ /* 0x000e220008000800 */
[----:B------:R-:W-:Y:S02]  /*04f0*/  MOV R3, R4 ;  /* 0x0000000400037202 */ /* 0x000fe40000000f00 */
[----:B------:R-:W-:Y:S02]  /*0500*/  MOV R18, 0x530 ;  /* 0x0000053000127802 */ /* 0x000fe40000000f00 */
[----:B0-----:R-:W-:-:S07]  /*0510*/  MOV R0, UR6 ;  /* 0x0000000600007c02 */ /* 0x001fce0008000f00 */
[----:B------:R-:W-:Y:S05]  /*0520*/  CALL.REL.NOINC `($__internal_0_$__cuda_sm3x_div_rn_noftz_f32_slowpath) ;  /* 0x0000000800247944 */ /* 0x000fea0003c00000 */
[----:B------:R-:W-:-:S07]  /*0530*/  MOV R6, R0 ;  /* 0x0000000000067202 */ /* 0x000fce0000000f00 */
.L_x_4:
[----:B------:R-:W0:Y:S08]  /*0540*/  LDC.64 R16, c[0x0][0x3a0] ;  /* 0x0000e800ff107b82 */ /* 0x000e300000000a00 */
[----:B------:R-:W1:Y:S08]  /*0550*/  LDC R18, c[0x0][0x3ac] ;  /* 0x0000eb00ff127b82 */ /* 0x000e700000000800 */
[----:B------:R-:W2:Y:S01]  /*0560*/  LDC R5, c[0x0][0x3b4] ;  /* 0x0000ed00ff057b82 */ /* 0x000ea20000000800 */
[----:B0-----:R-:W-:-:S04]  /*0570*/  IMAD.WIDE.U32 R2, R9, 0x4, R16 ;  /* 0x0000000409027825 */ /* 0x001fc800078e0010 */
[----:B------:R-:W-:Y:S02]  /*0580*/  IMAD.WIDE.U32 R16, R10, 0x4, R16 ;  /* 0x000000040a107825 */ /* 0x000fe400078e0010 */
[----:B------:R0:W3:Y:S04]  /*0590*/  LDG.E R3, desc[UR4][R2.64] ;  /* 0x0000000402037981 */ /* 0x0000e8000c1e1900 */
[----:B------:R-:W3:Y:S01]  /*05a0*/  LDG.E R4, desc[UR4][R16.64+0x4] ;  /* 0x0000040410047981 */ /* 0x000ee2000c1e1900 */
[----:B-1----:R-:W1:Y:S01]  /*05b0*/  MUFU.RCP R13, R18 ;  /* 0x00000012000d7308 */ /* 0x002e620000001000 */
[----:B--2---:R-:W-:-:S07]  /*05c0*/  FMUL R5, R5, 0.019999999552965164185 ;  /* 0x3ca3d70a05057820 */ /* 0x004fce0000400000 */
[----:B------:R-:W2:Y:S01]  /*05d0*/  FCHK P0, R5, R18 ;  /* 0x0000001205007302 */ /* 0x000ea20000000000 */
[----:B-1----:R-:W-:-:S04]  /*05e0*/  FFMA R0, R13, -R18, 1 ;  /* 0x3f8000000d007423 */ /* 0x002fc80000000812 */
[----:B------:R-:W-:-:S04]  /*05f0*/  FFMA R0, R13, R0, R13 ;  /* 0x000000000d007223 */ /* 0x000fc8000000000d */
[----:B------:R-:W-:-:S04]  /*0600*/  FFMA R13, R0, R5, RZ ;  /* 0x00000005000d7223 */ /* 0x000fc800000000ff */
[----:B0-----:R-:W-:-:S04]  /*0610*/  FFMA R2, R13, -R18, R5 ;  /* 0x800000120d027223 */ /* 0x001fc80000000005 */
        /* <DEDUP_REMOVED lines=10> */
.L_x_5:
[----:B------:R-:W2:Y:S01]  /*06c0*/  LDG.E R4, desc[UR4][R14.64+0x4] ;  /* 0x000004040e047981 */ /* 0x000ea2000c1e1900 */
[----:B------:R-:W0:Y:S01]  /*06d0*/  LDC R18, c[0x0][0x3b0] ;  /* 0x0000ec00ff127b82 */ /* 0x000e220000000800 */
[----:B------:R-:W1:Y:S01]  /*06e0*/  LDCU UR6, c[0x0][0x3ac] ;  /* 0x00007580ff0677ac */ /* 0x000e620008000800 */
[----:B------:R-:W-:Y:S01]  /*06f0*/  FADD R21, R26, R26 ;  /* 0x0000001a1a157221 */ /* 0x000fe20000000000 */
[----:B0-----:R-:W0:Y:S08]  /*0700*/  MUFU.RCP R3, R18 ;  /* 0x0000001200037308 */ /* 0x001e300000001000 */
[----:B------:R-:W3:Y:S01]  /*0710*/  FCHK P0, R5, R18 ;  /* 0x0000001205007302 */ /* 0x000ee20000000000 */
[----:B0-----:R-:W-:-:S04]  /*0720*/  FFMA R0, R3, -R18, 1 ;  /* 0x3f80000003007423 */ /* 0x001fc80000000812 */
[----:B------:R-:W-:-:S04]  /*0730*/  FFMA R0, R3, R0, R3 ;  /* 0x0000000003007223 */ /* 0x000fc80000000003 */
[----:B------:R-:W-:Y:S01]  /*0740*/  FFMA R3, R0, R5, RZ ;  /* 0x0000000500037223 */ /* 0x000fe200000000ff */
[----:B--2---:R-:W-:-:S04]  /*0750*/  FADD R4, R4, -R21 ;  /* 0x8000001504047221 */ /* 0x004fc80000000000 */
[----:B------:R-:W-:Y:S01]  /*0760*/  FADD R4, R19, R4 ;  /* 0x0000000413047221 */ /* 0x000fe20000000000 */
[----:B-1----:R-:W-:Y:S01]  /*0770*/  FMUL R19, R2, UR6 ;  /* 0x0000000602137c20 */ /* 0x002fe20008400000 */
[----:B------:R-:W-:-:S03]  /*0780*/  FFMA R2, R3, -R18, R5 ;  /* 0x8000001203027223 */ /* 0x000fc60000000005 */
[----:B------:R-:W-:Y:S01]  /*0790*/  FFMA R20, R19, R4, R20 ;  /* 0x0000000413147223 */ /* 0x000fe20000000014 */
[----:B------:R-:W-:Y:S01]  /*07a0*/  FFMA R0, R0, R2, R3 ;  /* 0x0000000200007223 */ /* 0x000fe20000000003 */
[----:B---3--:R-:W-:Y:S06]  /*07b0*/  @!P0 BRA `(.L_x_6) ;  /* 0x0000000000148947 */ /* 0x008fec0003800000 */
[----:B------:R-:W0:Y:S01]  /*07c0*/  LDCU UR6, c[0x0][0x3b0] ;  /* 0x00007600ff0677ac */ /* 0x000e220008000800 */
[----:B------:R-:W-:Y:S02]  /*07d0*/  MOV R0, R5 ;  /* 0x0000000500007202 */ /* 0x000fe40000000f00 */
[----:B------:R-:W-:Y:S02]  /*07e0*/  MOV R18, 0x810 ;  /* 0x0000081000127802 */ /* 0x000fe40000000f00 */
[----:B0-----:R-:W-:-:S07]  /*07f0*/  MOV R3, UR6 ;  /* 0x0000000600037c02 */ /* 0x001fce0008000f00 */
[----:B------:R-:W-:Y:S05]  /*0800*/  CALL.REL.NOINC `($__internal_0_$__cuda_sm3x_div_rn_noftz_f32_slowpath) ;  /* 0x00000004006c7944 */ /* 0x000fea0003c00000 */
.L_x_6:
[----:B------:R-:W2:Y:S01]  /*0810*/  LDG.E R14, desc[UR4][R14.64+0x284] ;  /* 0x000284040e0e7981 */ /* 0x000ea2000c1e1900 */
[----:B------:R-:W0:Y:S01]  /*0820*/  LDC.64 R22, c[0x0][0x380] ;  /* 0x0000e000ff167b82 */ /* 0x000e220000000a00 */
[----:B------:R-:W1:Y:S07]  /*0830*/  LDCU.64 UR6, c[0x0][0x3b0] ;  /* 0x00007600ff0677ac */ /* 0x000e6e0008000a00 */
[----:B------:R-:W3:Y:S01]  /*0840*/  LDC.64 R2, c[0x0][0x398] ;  /* 0x0000e600ff027b82 */ /* 0x000ee20000000a00 */
[----:B-1----:R-:W-:Y:S01]  /*0850*/  FMUL R5, R0, UR6 ;  /* 0x0000000600057c20 */ /* 0x002fe20008400000 */
[----:B0-----:R-:W-:-:S04]  /*0860*/  IMAD.WIDE.U32 R22, R10, 0x4, R22 ;  /* 0x000000040a167825 */ /* 0x001fc800078e0016 */
[----:B--2---:R-:W-:-:S04]  /*0870*/  FADD R4, -R21, R14 ;  /* 0x0000000e15047221 */ /* 0x004fc80000000100 */
[----:B------:R-:W-:-:S04]  /*0880*/  FADD R4, R7, R4 ;  /* 0x0000000407047221 */ /* 0x000fc80000000000 */
[----:B------:R-:W-:Y:S01]  /*0890*/  FFMA R13, R5, R4, R20 ;  /* 0x00000004050d7223 */ /* 0x000fe20000000014 */
[----:B---3--:R-:W-:Y:S01]  /*08a0*/  IMAD.WIDE.U32 R20, R10, 0x4, R2 ;  /* 0x000000040a147825 */ /* 0x008fe200078e0002 */
[----:B------:R-:W0:Y:S03]  /*08b0*/  LDC R4, c[0x0][0x3ac] ;  /* 0x0000eb00ff047b82 */ /* 0x000e260000000800 */
[----:B------:R1:W-:Y:S04]  /*08c0*/  STG.E desc[UR4][R22.64], R13 ;  /* 0x0000000d16007986 */ /* 0x0003e8000c101904 */
[----:B------:R-:W2:Y:S01]  /*08d0*/  LDG.E R14, desc[UR4][R20.64] ;  /* 0x00000004140e7981 */ /* 0x000ea2000c1e1900 */
[----:B------:R-:W-:Y:S01]  /*08e0*/  BSSY.RECONVERGENT B0, `(.L_x_7) ;  /* 0x0000010000007945 */ /* 0x000fe20003800200 */
[----:B0-----:R-:W0:Y:S02]  /*08f0*/  MUFU.RCP R3, R4 ;  /* 0x0000000400037308 */ /* 0x001e240000001000 */
[----:B0-----:R-:W-:-:S04]  /*0900*/  FFMA R0, R3, -R4, 1 ;  /* 0x3f80000003007423 */ /* 0x001fc80000000804 */
[----:B------:R-:W-:Y:S01]  /*0910*/  FFMA R0, R3, R0, R3 ;  /* 0x0000000003007223 */ /* 0x000fe20000000003 */
[----:B--2---:R-:W-:-:S04]  /*0920*/  FMUL R7, R14, UR7 ;  /* 0x000000070e077c20 */ /* 0x004fc80008400000 */
[----:B------:R-:W0:Y:S01]  /*0930*/  FCHK P0, R7, R4 ;  /* 0x0000000407007302 */ /* 0x000e220000000000 */
[----:B------:R-:W-:-:S04]  /*0940*/  FFMA R2, R0, R7, RZ ;  /* 0x0000000700027223 */ /* 0x000fc800000000ff */
[----:B------:R-:W-:-:S04]  /*0950*/  FFMA R3, R2, -R4, R7 ;  /* 0x8000000402037223 */ /* 0x000fc80000000007 */
[----:B------:R-:W-:Y:S01]  /*0960*/  FFMA R25, R0, R3, R2 ;  /* 0x0000000300197223 */ /* 0x000fe20000000002 */
[----:B01----:R-:W-:Y:S06]  /*0970*/  @!P0 BRA `(.L_x_8) ;  /* 0x0000000000188947 */ /* 0x003fec0003800000 */
[----:B------:R-:W0:Y:S01]  /*0980*/  LDCU UR6, c[0x0][0x3ac] ;  /* 0x00007580ff0677ac */ /* 0x000e220008000800 */
[----:B------:R-:W-:Y:S02]  /*0990*/  MOV R0, R7 ;  /* 0x0000000700007202 */ /* 0x000fe40000000f00 */
[----:B------:R-:W-:Y:S02]  /*09a0*/  MOV R18, 0x9d0 ;  /* 0x000009d000127802 */ /* 0x000fe40000000f00 */
[----:B0-----:R-:W-:-:S07]  /*09b0*/  MOV R3, UR6 ;  /* 0x0000000600037c02 */ /* 0x001fce0008000f00 */
[----:B------:R-:W-:Y:S05]  /*09c0*/  CALL.REL.NOINC `($__internal_0_$__cuda_sm3x_div_rn_noftz_f32_slowpath) ;  /* 0x0000000000fc7944 */ /* 0x000fea0003c00000 */
[----:B------:R-:W-:-:S07]  /*09d0*/  MOV R25, R0 ;  /* 0x0000000000197202 */ /* 0x000fce0000000f00 */
.L_x_8:
[----:B------:R-:W-:Y:S05]  /*09e0*/  BSYNC.RECONVERGENT B0 ;  /* 0x0000000000007941 */ /* 0x000fea0003800200 */
.L_x_7:
[----:B------:R-:W0:Y:S08]  /*09f0*/  LDC.64 R2, c[0x0][0x398] ;  /* 0x0000e600ff027b82 */ /* 0x000e300000000a00 */
        /* <DEDUP_REMOVED lines=9> */
[----:B------:R-:W-:-:S04]  /*0a90*/  FFMA R13, R4, -R18, R7 ;  /* 0x80000012040d7223 */ /* 0x000fc80000000007 */
[----:B------:R-:W-:Y:S01]  /*0aa0*/  FFMA R0, R0, R13, R4 ;  /* 0x0000000d00007223 */ /* 0x000fe20000000004 */
[----:B--2---:R-:W-:-:S04]  /*0ab0*/  FADD R9, R14, -R15 ;  /* 0x8000000f0e097221 */ /* 0x004fc80000000000 */
[----:B------:R-:W-:Y:S01]  /*0ac0*/  FFMA R9, R9, -R25, R14 ;  /* 0x8000001909097223 */ /* 0x000fe2000000000e */
[----:B-1----:R-:W-:Y:S06]  /*0ad0*/  @!P0 BRA `(.L_x_10) ;  /* 0x0000000000148947 */ /* 0x002fec0003800000 */
[----:B------:R-:W0:Y:S01]  /*0ae0*/  LDCU UR6, c[0x0][0x3b0] ;  /* 0x00007600ff0677ac */ /* 0x000e220008000800 */
[----:B------:R-:W-:Y:S02]  /*0af0*/  MOV R0, R7 ;  /* 0x0000000700007202 */ /* 0x000fe40000000f00 */
[----:B------:R-:W-:Y:S02]  /*0b00*/  MOV R18, 0xb30 ;  /* 0x00000b3000127802 */ /* 0x000fe40000000f00 */
[----:B0-----:R-:W-:-:S07]  /*0b10*/  MOV R3, UR6 ;  /* 0x0000000600037c02 */ /* 0x001fce0008000f00 */
[----:B------:R-:W-:Y:S05]  /*0b20*/  CALL.REL.NOINC `($__internal_0_$__cuda_sm3x_div_rn_noftz_f32_slowpath) ;  /* 0x0000000000a47944 */ /* 0x000fea0003c00000 */
.L_x_10:
[----:B------:R-:W-:Y:S05]  /*0b30*/  BSYNC.RECONVERGENT B0 ;  /* 0x0000000000007941 */ /* 0x000fea0003800200 */
.L_x_9:
[----:B------:R-:W0:Y:S01]  /*0b40*/  LDC.64 R22, c[0x0][0x398] ;  /* 0x0000e600ff167b82 */ /* 0x000e220000000a00 */
[----:B------:R-:W2:Y:S04]  /*0b50*/  LDG.E R16, desc[UR4][R16.64+0x284] ;  /* 0x0002840410107981 */ /* 0x000ea8000c1e1900 */
[----:B------:R-:W3:Y:S03]  /*0b60*/  LDG.E R7, desc[UR4][R20.64+0x4] ;  /* 0x0000040414077981 */ /* 0x000ee6000c1e1900 */
[----:B------:R-:W1:Y:S01]  /*0b70*/  LDC.64 R2, c[0x0][0x3a0] ;  /* 0x0000e800ff027b82 */ /* 0x000e620000000a00 */
[----:B------:R-:W4:Y:S07]  /*0b80*/  LDG.E R13, desc[UR4][R20.64+0x284] ;  /* 0x00028404140d7981 */ /* 0x000f2e000c1e1900 */
[----:B------:R-:W5:Y:S01]  /*0b90*/  LDC.64 R26, c[0x0][0x390] ;  /* 0x0000e400ff1a7b82 */ /* 0x000f620000000a00 */
[----:B0-----:R-:W-:-:S07]  /*0ba0*/  IMAD.WIDE.U32 R22, R8, 0x4, R22 ;  /* 0x0000000408167825 */ /* 0x001fce00078e0016 */
[----:B------:R-:W0:Y:S01]  /*0bb0*/  LDC.64 R24, c[0x0][0x380] ;  /* 0x0000e000ff187b82 */ /* 0x000e220000000a00 */
[----:B------:R-:W5:Y:S01]  /*0bc0*/  LDG.E R23, desc[UR4][R22.64] ;  /* 0x0000000416177981 */ /* 0x000f62000c1e1900 */
[----:B-1----:R-:W-:-:S06]  /*0bd0*/  IMAD.WIDE.U32 R2, R8, 0x4, R2 ;  /* 0x0000000408027825 */ /* 0x002fcc00078e0002 */
[----:B------:R-:W2:Y:S01]  /*0be0*/  LDG.E R3, desc[UR4][R2.64] ;  /* 0x0000000402037981 */ /* 0x000ea2000c1e1900 */
[C---:B-----5:R-:W-:Y:S01]  /*0bf0*/  FADD R4, R14.reuse, -R23 ;  /* 0x800000170e047221 */ /* 0x060fe20000000000 */
[----:B------:R-:W-:-:S03]  /*0c00*/  FADD R14, R14, R14 ;  /* 0x0000000e0e0e7221 */ /* 0x000fc60000000000 */
[----:B------:R-:W-:Y:S01]  /*0c10*/  FFMA R9, R4, -R0, R9 ;  /* 0x8000000004097223 */ /* 0x000fe20000000009 */
[----:B---3--:R-:W-:Y:S01]  /*0c20*/  FADD R4, R7, -R14 ;  /* 0x8000000e07047221 */ /* 0x008fe20000000000 */
[----:B--2---:R-:W-:-:S03]  /*0c30*/  FADD R0, R16, -R3 ;  /* 0x8000000310007221 */ /* 0x004fc60000000000 */
[----:B------:R-:W-:Y:S01]  /*0c40*/  FADD R4, R15, R4 ;  /* 0x000000040f047221 */ /* 0x000fe20000000000 */
[----:B----4-:R-:W-:Y:S01]  /*0c50*/  FADD R14, -R14, R13 ;  /* 0x0000000d0e0e7221 */ /* 0x010fe20000000100 */
[----:B------:R-:W-:-:S03]  /*0c60*/  FFMA R0, R0, -R6, R9 ;  /* 0x8000000600007223 */ /* 0x000fc60000000009 */
[----:B------:R-:W-:Y:S01]  /*0c70*/  FADD R14, R23, R14 ;  /* 0x0000000e170e7221 */ /* 0x000fe20000000000 */
[----:B------:R-:W-:Y:S01]  /*0c80*/  FFMA R0, R19, R4, R0 ;  /* 0x0000000413007223 */ /* 0x000fe20000000000 */
[----:B------:R-:W-:-:S04]  /*0c90*/  IMAD.WIDE.U32 R2, R10, 0x4, R26 ;  /* 0x000000040a027825 */ /* 0x000fc800078e001a */
[----:B------:R-:W-:-:S05]  /*0ca0*/  FFMA R7, R5, R14, R0 ;  /* 0x0000000e05077223 */ /* 0x000fca0000000000 */
[----:B------:R-:W-:Y:S01]  /*0cb0*/  STG.E desc[UR4][R2.64], R7 ;  /* 0x0000000702007986 */ /* 0x000fe2000c101904 */
[C---:B0-----:R-:W-:Y:S01]  /*0cc0*/  IMAD.WIDE.U32 R4, R11.reuse, 0x4, R24 ;  /* 0x000000040b047825 */ /* 0x041fe200078e0018 */
[----:B------:R-:W-:Y:S03]  /*0cd0*/  BAR.SYNC.DEFER_BLOCKING 0x0 ;  /* 0x0000000000007b1d */ /* 0x000fe60000010000 */
[----:B------:R-:W-:-:S04]  /*0ce0*/  IMAD.WIDE.U32 R14, R11, 0x4, R26 ;  /* 0x000000040b0e7825 */ /* 0x000fc800078e001a */
[----:B------:R-:W-:Y:S01]  /*0cf0*/  HFMA2 R9, -RZ, RZ, 1.875, 0 ;  /* 0x3f800000ff097431 */ /* 0x000fe200000001ff */
[----:B------:R-:W-:Y:S04]  /*0d00*/  STG.E desc[UR4][R4.64], RZ ;  /* 0x000000ff04007986 */ /* 0x000fe8000c101904 */
[----:B------:R-:W-:Y:S04]  /*0d10*/  STG.E desc[UR4][R4.64+0x280], RZ ;  /* 0x000280ff04007986 */ /* 0x000fe8000c101904 */
[----:B------:R-:W-:Y:S04]  /*0d20*/  STG.E desc[UR4][R14.64], RZ ;  /* 0x000000ff0e007986 */ /* 0x000fe8000c101904 */
[----:B------:R-:W-:Y:S01]  /*0d30*/  STG.E desc[UR4][R14.64+0x280], RZ ;  /* 0x000280ff0e007986 */ /* 0x000fe2000c101904 */
[----:B------:R-:W-:-:S04]  /*0d40*/  IMAD.WIDE.U32 R26, R12, 0x4, R26 ;  /* 0x000000040c1a7825 */ /* 0x000fc800078e001a */
[----:B------:R-:W-:Y:S01]  /*0d50*/  IMAD.WIDE.U32 R12, R12, 0x4, R24 ;  /* 0x000000040c0c7825 */ /* 0x000fe200078e0018 */
[----:B------:R-:W-:Y:S06]  /*0d60*/  BAR.SYNC.DEFER_BLOCKING 0x0 ;  /* 0x0000000000007b1d */ /* 0x000fec0000010000 */
[----:B------:R-:W-:Y:S04]  /*0d70*/  STG.E desc[UR4][R12.64+0x19280], R9 ;  /* 0x019280090c007986 */ /* 0x000fe8000c101904 */
[----:B------:R-:W-:Y:S04]  /*0d80*/  STG.E desc[UR4][R12.64], RZ ;  /* 0x000000ff0c007986 */ /* 0x000fe8000c101904 */
[----:B------:R-:W-:Y:S04]  /*0d90*/  STG.E desc[UR4][R26.64], RZ ;  /* 0x000000ff1a007986 */ /* 0x000fe8000c101904 */
[----:B------:R-:W-:Y:S01]  /*0da0*/  STG.E desc[UR4][R26.64+0x19280], RZ ;  /* 0x019280ff1a007986 */ /* 0x000fe2000c101904 */
[----:B------:R-:W-:Y:S05]  /*0db0*/  EXIT ;  /* 0x000000000000794d */ /* 0x000fea0003800000 */
        .weak           $__internal_0_$__cuda_sm3x_div_rn_noftz_f32_slowpath
        .type           $__internal_0_$__cuda_sm3x_div_rn_noftz_f32_slowpath,@function
        .size           $__internal_0_$__cuda_sm3x_div_rn_noftz_f32_slowpath,(.L_x_64 - $__internal_0_$__cuda_sm3x_div_rn_noftz_f32_slowpath)
$__internal_0_$__cuda_sm3x_div_rn_noftz_f32_slowpath:
[----:B------:R-:W-:Y:S01]  /*0dc0*/  SHF.R.U32.HI R4, RZ, 0x17, R3 ;  /* 0x00000017ff047819 */ /* 0x000fe20000011603 */
[----:B------:R-:W-:Y:S01]  /*0dd0*/  BSSY.RECONVERGENT B1, `(.L_x_11) ;  /* 0x0000064000017945 */ /* 0x000fe20003800200 */
[----:B------:R-:W-:Y:S02]  /*0de0*/  SHF.R.U32.HI R13, RZ, 0x17, R0 ;  /* 0x00000017ff0d7819 */ /* 0x000fe40000011600 */
[----:B------:R-:W-:Y:S02]  /*0df0*/  LOP3.LUT R4, R4, 0xff, RZ, 0xc0, !PT ;  /* 0x000000ff04047812 */ /* 0x000fe400078ec0ff */
[----:B------:R-:W-:Y:S02]  /*0e00*/  LOP3.LUT R13, R13, 0xff, RZ, 0xc0, !PT ;  /* 0x000000ff0d0d7812 */ /* 0x000fe400078ec0ff */
[----:B------:R-:W-:Y:S02]  /*0e10*/  IADD3 R2, PT, PT, R4, -0x1, RZ ;  /* 0xffffffff04027810 */ /* 0x000fe40007ffe0ff */
[----:B------:R-:W-:-:S02]  /*0e20*/  IADD3 R22, PT, PT, R13, -0x1, RZ ;  /* 0xffffffff0d167810 */ /* 0x000fc40007ffe0ff */
[----:B------:R-:W-:-:S04]  /*0e30*/  ISETP.GT.U32.AND P0, PT, R2, 0xfd, PT ;  /* 0x000000fd0200780c */ /* 0x000fc80003f04070 */
[----:B------:R-:W-:-:S13]  /*0e40*/  ISETP.GT.U32.OR P0, PT, R22, 0xfd, P0 ;  /* 0x000000fd1600780c */ /* 0x000fda0000704470 */
[----:B------:R-:W-:Y:S01]  /*0e50*/  @!P0 MOV R2, RZ ;  /* 0x000000ff00028202 */ /* 0x000fe20000000f00 */
[----:B------:R-:W-:Y:S06]  /*0e60*/  @!P0 BRA `(.L_x_12) ;  /* 0x0000000000648947 */ /* 0x000fec0003800000 */
[----:B------:R-:W-:Y:S02]  /*0e70*/  FSETP.GTU.FTZ.AND P0, PT, |R0|, +INF , PT ;  /* 0x7f8000000000780b */ /* 0x000fe40003f1c200 */
[----:B------:R-:W-:-:S04]  /*0e80*/  FSETP.GTU.FTZ.AND P1, PT, |R3|, +INF , PT ;  /* 0x7f8000000300780b */ /* 0x000fc80003f3c200 */
[----:B------:R-:W-:-:S13]  /*0e90*/  PLOP3.LUT P0, PT, P0, P1, PT, 0xf8, 0x8f ;  /* 0x00000000008f781c */ /* 0x000fda0000703f70 */
[----:B------:R-:W-:Y:S05]  /*0ea0*/  @P0 BRA `(.L_x_13) ;  /* 0x0000000400540947 */ /* 0x000fea0003800000 */
[----:B------:R-:W-:-:S13]  /*0eb0*/  LOP3.LUT P0, RZ, R3, 0x7fffffff, R0, 0xc8, !PT ;  /* 0x7fffffff03ff7812 */ /* 0x000fda000780c800 */
[----:B------:R-:W-:Y:S05]  /*0ec0*/  @!P0 BRA `(.L_x_14) ;  /* 0x0000000400448947 */ /* 0x000fea0003800000 */
[C---:B------:R-:W-:Y:S02]  /*0ed0*/  FSETP.NEU.FTZ.AND P2, PT, |R0|.reuse, +INF , PT ;  /* 0x7f8000000000780b */ /* 0x040fe40003f5d200 */
[----:B------:R-:W-:Y:S02]  /*0ee0*/  FSETP.NEU.FTZ.AND P1, PT, |R3|, +INF , PT ;  /* 0x7f8000000300780b */ /* 0x000fe40003f3d200 */
[----:B------:R-:W-:-:S11]  /*0ef0*/  FSETP.NEU.FTZ.AND P0, PT, |R0|, +INF , PT ;  /* 0x7f8000000000780b */ /* 0x000fd60003f1d200 */
[----:B------:R-:W-:Y:S05]  /*0f00*/  @!P1 BRA !P2, `(.L_x_14) ;  /* 0x0000000400349947 */ /* 0x000fea0005000000 */
[----:B------:R-:W-:-:S04]  /*0f10*/  LOP3.LUT P2, RZ, R0, 0x7fffffff, RZ, 0xc0, !PT ;  /* 0x7fffffff00ff7812 */ /* 0x000fc8000784c0ff */
[----:B------:R-:W-:-:S13]  /*0f20*/  PLOP3.LUT P1, PT, P1, P2, PT, 0x2f, 0xf2 ;  /* 0x0000000000f2781c */ /* 0x000fda0000f24577 */
[----:B------:R-:W-:Y:S05]  /*0f30*/  @P1 BRA `(.L_x_15) ;  /* 0x0000000400201947 */ /* 0x000fea0003800000 */
[----:B------:R-:W-:-:S04]  /*0f40*/  LOP3.LUT P1, RZ, R3, 0x7fffffff, RZ, 0xc0, !PT ;  /* 0x7fffffff03ff7812 */ /* 0x000fc8000782c0ff */
[----:B------:R-:W-:-:S13]  /*0f50*/  PLOP3.LUT P0, PT, P0, P1, PT, 0x2f, 0xf2 ;  /* 0x0000000000f2781c */ /* 0x000fda0000702577 */
[----:B------:R-:W-:Y:S05]  /*0f60*/  @P0 BRA `(.L_x_16) ;  /* 0x0000000400080947 */ /* 0x000fea0003800000 */
[----:B------:R-:W-:-:S04]  /*0f70*/  IADD3 R2, PT, PT, R13, -0x1, RZ ;  /* 0xffffffff0d027810 */ /* 0x000fc80007ffe0ff */
[----:B------:R-:W-:Y:S02]  /*0f80*/  ISETP.GE.AND P0, PT, R2, RZ, PT ;  /* 0x000000ff0200720c */ /* 0x000fe40003f06270 */
[----:B------:R-:W-:-:S04]  /*0f90*/  IADD3 R2, PT, PT, R4, -0x1, RZ ;  /* 0xffffffff04027810 */ /* 0x000fc80007ffe0ff */
[----:B------:R-:W-:-:S07]  /*0fa0*/  ISETP.GE.AND P1, PT, R2, RZ, PT ;  /* 0x000000ff0200720c */ /* 0x000fce0003f26270 */
[----:B------:R-:W-:Y:S01]  /*0fb0*/  @P0 MOV R2, RZ ;  /* 0x000000ff00020202 */ /* 0x000fe20000000f00 */
[----:B------:R-:W-:Y:S01]  /*0fc0*/  @!P0 FFMA R0, R0, 1.84467440737095516160e+19, RZ ;  /* 0x5f80000000008823 */ /* 0x000fe200000000ff */
[----:B------:R-:W-:-:S04]  /*0fd0*/  @!P0 MOV R2, 0xffffffc0 ;  /* 0xffffffc000028802 */ /* 0x000fc80000000f00 */
[----:B------:R-:W-:Y:S01]  /*0fe0*/  @!P1 FFMA R3, R3, 1.84467440737095516160e+19, RZ ;  /* 0x5f80000003039823 */ /* 0x000fe200000000ff */
[----:B------:R-:W-:-:S07]  /*0ff0*/  @!P1 IADD3 R2, PT, PT, R2, 0x40, RZ ;  /* 0x0000004002029810 */ /* 0x000fce0007ffe0ff */
.L_x_12:
[----:B------:R-:W-:Y:S01]  /*1000*/  LEA R22, R4, 0xc0800000, 0x17 ;  /* 0xc080000004167811 */ /* 0x000fe200078eb8ff */
[----:B------:R-:W-:Y:S01]  /*1010*/  BSSY.RECONVERGENT B2, `(.L_x_17) ;  /* 0x0000036000027945 */ /* 0x000fe20003800200 */
[----:B------:R-:W-:Y:S02]  /*1020*/  IADD3 R13, PT, PT, R13, -0x7f, RZ ;  /* 0xffffff810d0d7810 */ /* 0x000fe40007ffe0ff */
[----:B------:R-:W-:-:S03]  /*1030*/  IADD3 R25, PT, PT, -R22, R3, RZ ;  /* 0x0000000316197210 */ /* 0x000fc60007ffe1ff */
[----:B------:R-:W-:Y:S01]  /*1040*/  IMAD R0, R13, -0x800000, R0 ;  /* 0xff8000000d007824 */ /* 0x000fe200078e0200 */
[----:B------:R-:W0:Y:S01]  /*1050*/  MUFU.RCP R22, R25 ;  /* 0x0000001900167308 */ /* 0x000e220000001000 */
[----:B------:R-:W-:Y:S01]  /*1060*/  FADD.FTZ R23, -R25, -RZ ;  /* 0x800000ff19177221 */ /* 0x000fe20000010100 */
[----:B------:R-:W-:-:S04]  /*1070*/  IADD3 R13, PT, PT, R13, 0x7f, -R4 ;  /* 0x0000007f0d0d7810 */ /* 0x000fc80007ffe804 */
[----:B------:R-:W-:Y:S01]  /*1080*/  IADD3 R13, PT, PT, R13, R2, RZ ;  /* 0x000000020d0d7210 */ /* 0x000fe20007ffe0ff */
[----:B0-----:R-:W-:-:S04]  /*1090*/  FFMA R3, R22, R23, 1 ;  /* 0x3f80000016037423 */ /* 0x001fc80000000017 */
[----:B------:R-:W-:-:S04]  /*10a0*/  FFMA R3, R22, R3, R22 ;  /* 0x0000000316037223 */ /* 0x000fc80000000016 */
[----:B------:R-:W-:-:S04]  /*10b0*/  FFMA R22, R0, R3, RZ ;  /* 0x0000000300167223 */ /* 0x000fc800000000ff */
[----:B------:R-:W-:-:S04]  /*10c0*/  FFMA R24, R23, R22, R0 ;  /* 0x0000001617187223 */ /* 0x000fc80000000000 */
[----:B------:R-:W-:-:S04]  /*10d0*/  FFMA R24, R3, R24, R22 ;  /* 0x0000001803187223 */ /* 0x000fc80000000016 */
[----:B------:R-:W-:-:S04]  /*10e0*/  FFMA R23, R23, R24, R0 ;  /* 0x0000001817177223 */ /* 0x000fc80000000000 */
[----:B------:R-:W-:-:S05]  /*10f0*/  FFMA R0, R3, R23, R24 ;  /* 0x0000001703007223 */ /* 0x000fca0000000018 */
[----:B------:R-:W-:-:S04]  /*1100*/  SHF.R.U32.HI R4, RZ, 0x17, R0 ;  /* 0x00000017ff047819 */ /* 0x000fc80000011600 */
[----:B------:R-:W-:-:S04]  /*1110*/  LOP3.LUT R2, R4, 0xff, RZ, 0xc0, !PT ;  /* 0x000000ff04027812 */ /* 0x000fc800078ec0ff */
[----:B------:R-:W-:-:S04]  /*1120*/  IADD3 R2, PT, PT, R2, R13, RZ ;  /* 0x0000000d02027210 */ /* 0x000fc80007ffe0ff */
[----:B------:R-:W-:-:S04]  /*1130*/  IADD3 R4, PT, PT, R2, -0x1, RZ ;  /* 0xffffffff02047810 */ /* 0x000fc80007ffe0ff */
[----:B------:R-:W-:-:S13]  /*1140*/  ISETP.GE.U32.AND P0, PT, R4, 0xfe, PT ;  /* 0x000000fe0400780c */ /* 0x000fda0003f06070 */
[----:B------:R-:W-:Y:S05]  /*1150*/  @!P0 BRA `(.L_x_18) ;  /* 0x0000000000808947 */ /* 0x000fea0003800000 */
[----:B------:R-:W-:-:S13]  /*1160*/  ISETP.GT.AND P0, PT, R2, 0xfe, PT ;  /* 0x000000fe0200780c */ /* 0x000fda0003f04270 */
[----:B------:R-:W-:Y:S05]  /*1170*/  @P0 BRA `(.L_x_19) ;  /* 0x00000000006c0947 */ /* 0x000fea0003800000 */
[----:B------:R-:W-:-:S13]  /*1180*/  ISETP.GE.AND P0, PT, R2, 0x1, PT ;  /* 0x000000010200780c */ /* 0x000fda0003f06270 */
[----:B------:R-:W-:Y:S05]  /*1190*/  @P0 BRA `(.L_x_20) ;  /* 0x0000000000740947 */ /* 0x000fea0003800000 */
[----:B------:R-:W-:Y:S02]  /*11a0*/  ISETP.GE.AND P0, PT, R2, -0x18, PT ;  /* 0xffffffe80200780c */ /* 0x000fe40003f06270 */
[----:B------:R-:W-:-:S11]  /*11b0*/  LOP3.LUT R0, R0, 0x80000000, RZ, 0xc0, !PT ;  /* 0x8000000000007812 */ /* 0x000fd600078ec0ff */
[----:B------:R-:W-:Y:S05]  /*11c0*/  @!P0 BRA `(.L_x_20) ;  /* 0x0000000000688947 */ /* 0x000fea0003800000 */
[CCC-:B------:R-:W-:Y:S01]  /*11d0*/  FFMA.RZ R4, R3.reuse, R23.reuse, R24.reuse ;  /* 0x0000001703047223 */ /* 0x1c0fe2000000c018 */
[CCC-:B------:R-:W-:Y:S01]  /*11e0*/  FFMA.RP R13, R3.reuse, R23.reuse, R24.reuse ;  /* 0x00000017030d7223 */ /* 0x1c0fe20000008018 */
[----:B------:R-:W-:Y:S01]  /*11f0*/  FFMA.RM R24, R3, R23, R24 ;  /* 0x0000001703187223 */ /* 0x000fe20000004018 */
[----:B------:R-:W-:Y:S02]  /*1200*/  IADD3 R3, PT, PT, R2, 0x20, RZ ;  /* 0x0000002002037810 */ /* 0x000fe40007ffe0ff */
[----:B------:R-:W-:Y:S02]  /*1210*/  LOP3.LUT R4, R4, 0x7fffff, RZ, 0xc0, !PT ;  /* 0x007fffff04047812 */ /* 0x000fe400078ec0ff */
[----:B------:R-:W-:Y:S02]  /*1220*/  ISETP.NE.AND P2, PT, R2, RZ, PT ;  /* 0x000000ff0200720c */ /* 0x000fe40003f45270 */
[----:B------:R-:W-:Y:S02]  /*1230*/  LOP3.LUT R4, R4, 0x800000, RZ, 0xfc, !PT ;  /* 0x0080000004047812 */ /* 0x000fe400078efcff */
[----:B------:R-:W-:-:S02]  /*1240*/  ISETP.NE.AND P1, PT, R2, RZ, PT ;  /* 0x000000ff0200720c */ /* 0x000fc40003f25270 */
[----:B------:R-:W-:Y:S02]  /*1250*/  IADD3 R2, PT, PT, -R2, RZ, RZ ;  /* 0x000000ff02027210 */ /* 0x000fe40007ffe1ff */
[----:B------:R-:W-:Y:S02]  /*1260*/  SHF.L.U32 R3, R4, R3, RZ ;  /* 0x0000000304037219 */ /* 0x000fe400000006ff */
[----:B------:R-:W-:Y:S02]  /*1270*/  FSETP.NEU.FTZ.AND P0, PT, R13, R24, PT ;  /* 0x000000180d00720b */ /* 0x000fe40003f1d000 */
[----:B------:R-:W-:Y:S02]  /*1280*/  SEL R13, R2, RZ, P2 ;  /* 0x000000ff020d7207 */ /* 0x000fe40001000000 */
[----:B------:R-:W-:Y:S02]  /*1290*/  ISETP.NE.AND P1, PT, R3, RZ, P1 ;  /* 0x000000ff0300720c */ /* 0x000fe40000f25270 */
[----:B------:R-:W-:-:S02]  /*12a0*/  SHF.R.U32.HI R13, RZ, R13, R4 ;  /* 0x0000000dff0d7219 */ /* 0x000fc40000011604 */
[----:B------:R-:W-:Y:S02]  /*12b0*/  PLOP3.LUT P0, PT, P0, P1, PT, 0xf8, 0x8f ;  /* 0x00000000008f781c */ /* 0x000fe40000703f70 */
[----:B------:R-:W-:Y:S02]  /*12c0*/  SHF.R.U32.HI R3, RZ, 0x1, R13 ;  /* 0x00000001ff037819 */ /* 0x000fe4000001160d */
[----:B------:R-:W-:-:S04]  /*12d0*/  SEL R2, RZ, 0x1, !P0 ;  /* 0x00000001ff027807 */ /* 0x000fc80004000000 */
[----:B------:R-:W-:-:S04]  /*12e0*/  LOP3.LUT R2, R2, 0x1, R3, 0xf8, !PT ;  /* 0x0000000102027812 */ /* 0x000fc800078ef803 */
[----:B------:R-:W-:-:S04]  /*12f0*/  LOP3.LUT R2, R2, R13, RZ, 0xc0, !PT ;  /* 0x0000000d02027212 */ /* 0x000fc800078ec0ff */
[----:B------:R-:W-:-:S04]  /*1300*/  IADD3 R3, PT, PT, R3, R2, RZ ;  /* 0x0000000203037210 */ /* 0x000fc80007ffe0ff */
[----:B------:R-:W-:Y:S01]  /*1310*/  LOP3.LUT R0, R3, R0, RZ, 0xfc, !PT ;  /* 0x0000000003007212 */ /* 0x000fe200078efcff */
[----:B------:R-:W-:Y:S06]  /*1320*/  BRA `(.L_x_20) ;  /* 0x0000000000107947 */ /* 0x000fec0003800000 */
.L_x_19:
[----:B------:R-:W-:-:S04]  /*1330*/  LOP3.LUT R0, R0, 0x80000000, RZ, 0xc0, !PT ;  /* 0x8000000000007812 */ /* 0x000fc800078ec0ff */
[----:B------:R-:W-:Y:S01]  /*1340*/  LOP3.LUT R0, R0, 0x7f800000, RZ, 0xfc, !PT ;  /* 0x7f80000000007812 */ /* 0x000fe200078efcff */
[----:B------:R-:W-:Y:S06]  /*1350*/  BRA `(.L_x_20) ;  /* 0x0000000000047947 */ /* 0x000fec0003800000 */
.L_x_18:
[----:B------:R-:W-:-:S07]  /*1360*/  LEA R0, R13, R0, 0x17 ;  /* 0x000000000d007211 */ /* 0x000fce00078eb8ff */
.L_x_20:
[----:B------:R-:W-:Y:S05]  /*1370*/  BSYNC.RECONVERGENT B2 ;  /* 0x0000000000027941 */ /* 0x000fea0003800200 */
.L_x_17:
[----:B------:R-:W-:Y:S05]  /*1380*/  BRA `(.L_x_21) ;  /* 0x0000000000207947 */ /* 0x000fea0003800000 */
.L_x_16:
[----:B------:R-:W-:-:S04]  /*1390*/  LOP3.LUT R0, R3, 0x80000000, R0, 0x48, !PT ;  /* 0x8000000003007812 */ /* 0x000fc800078e4800 */
[----:B------:R-:W-:Y:S01]  /*13a0*/  LOP3.LUT R0, R0, 0x7f800000, RZ, 0xfc, !PT ;  /* 0x7f80000000007812 */ /* 0x000fe200078efcff */
[----:B------:R-:W-:Y:S06]  /*13b0*/  BRA `(.L_x_21) ;  /* 0x0000000000147947 */ /* 0x000fec0003800000 */
.L_x_15:
[----:B------:R-:W-:Y:S01]  /*13c0*/  LOP3.LUT R0, R3, 0x80000000, R0, 0x48, !PT ;  /* 0x8000000003007812 */ /* 0x000fe200078e4800 */
[----:B------:R-:W-:Y:S06]  /*13d0*/  BRA `(.L_x_21) ;  /* 0x00000000000c7947 */ /* 0x000fec0003800000 */
.L_x_14:
[----:B------:R-:W0:Y:S01]  /*13e0*/  MUFU.RSQ R0, -QNAN ;  /* 0xffc0000000007908 */ /* 0x000e220000001400 */
[----:B------:R-:W-:Y:S05]  /*13f0*/  BRA `(.L_x_21) ;  /* 0x0000000000047947 */ /* 0x000fea0003800000 */
.L_x_13:
[----:B------:R-:W-:-:S07]  /*1400*/  FADD.FTZ R0, R0, R3 ;  /* 0x0000000300007221 */ /* 0x000fce0000010000 */
.L_x_21:
[----:B------:R-:W-:Y:S05]  /*1410*/  BSYNC.RECONVERGENT B1 ;  /* 0x0000000000017941 */ /* 0x000fea0003800200 */
.L_x_11:
[----:B------:R-:W-:Y:S01]  /*1420*/  HFMA2 R3, -RZ, RZ, 0, 0 ;  /* 0x00000000ff037431 */ /* 0x000fe200000001ff */
[----:B------:R-:W-:-:S04]  /*1430*/  MOV R2, R18 ;  /* 0x0000001200027202 */ /* 0x000fc80000000f00 */
[----:B0-----:R-:W-:Y:S05]  /*1440*/  RET.REL.NODEC R2 `(_Z9update_uvPfS_S_S_S_ffff) ;  /* 0xffffffe802ec7950 */ /* 0x001fea0003c3ffff */
.L_x_22:
[----:B------:R-:W-:-:S00]  /*1450*/  BRA `(.L_x_22) ;  /* 0xfffffffc00fc7947 */ /* 0x000fc0000383ffff */
[----:B------:R-:W-:-:S00]  /*1460*/  NOP ;  /* 0x0000000000007918 */ /* 0x000fc00000000000 */
        /* <DEDUP_REMOVED lines=9> */
.L_x_64:


//--------------------- .text._Z9init_unvnPfS_S_S_ --------------------------
	.section	.text._Z9init_unvnPfS_S_S_,"ax",@progbits
	.align	128
        .global         _Z9init_unvnPfS_S_S_
        .type           _Z9init_unvnPfS_S_S_,@function
        .size           _Z9init_unvnPfS_S_S_,(.L_x_69 - _Z9init_unvnPfS_S_S_)
        .other          _Z9init_unvnPfS_S_S_,@"STO_CUDA_ENTRY STV_DEFAULT"
_Z9init_unvnPfS_S_S_:
.text._Z9init_unvnPfS_S_S_:
[----:B------:R-:W-:Y:S01]  /*0000*/  LDC R1, c[0x0][0x37c] ;  /* 0x0000df00ff017b82 */ /* 0x000fe20000000800 */
[----:B------:R-:W0:Y:S07]  /*0010*/  S2R R5, SR_TID.X ;  /* 0x0000000000057919 */ /* 0x000e2e0000002100 */
[----:B------:R-:W0:Y:S01]  /*0020*/  S2UR UR6, SR_CTAID.X ;  /* 0x00000000000679c3 */ /* 0x000e220000002500 */
[----:B------:R-:W1:Y:S01]  /*0030*/  LDCU.64 UR4, c[0x0][0x358] ;  /* 0x00006b00ff0477ac */ /* 0x000e620008000a00 */
[----:B------:R-:W2:Y:S06]  /*0040*/  S2R R7, SR_TID.Y ;  /* 0x0000000000077919 */ /* 0x000eac0000002200 */
[----:B------:R-:W0:Y:S08]  /*0050*/  LDC R0, c[0x0][0x360] ;  /* 0x0000d800ff007b82 */ /* 0x000e300000000800 */
[----:B------:R-:W2:Y:S08]  /*0060*/  S2UR UR7, SR_CTAID.Y ;  /* 0x00000000000779c3 */ /* 0x000eb00000002600 */
[----:B------:R-:W2:Y:S08]  /*0070*/  LDC R4, c[0x0][0x364] ;  /* 0x0000d900ff047b82 */ /* 0x000eb00000000800 */
[----:B------:R-:W3:Y:S01]  /*0080*/  LDC.64 R2, c[0x0][0x380] ;  /* 0x0000e000ff027b82 */ /* 0x000ee20000000a00 */
[----:B0-----:R-:W-:-:S07]  /*0090*/  IMAD R0, R0, UR6, R5 ;  /* 0x0000000600007c24 */ /* 0x001fce000f8e0205 */
[----:B------:R-:W0:Y:S01]  /*00a0*/  LDC.64 R8, c[0x0][0x398] ;  /* 0x0000e600ff087b82 */ /* 0x000e220000000a00 */
[----:B--2---:R-:W-:-:S07]  /*00b0*/  IMAD R5, R4, UR7, R7 ;  /* 0x0000000704057c24 */ /* 0x004fce000f8e0207 */
[----:B------:R-:W2:Y:S01]  /*00c0*/  LDC.64 R6, c[0x0][0x390] ;  /* 0x0000e400ff067b82 */ /* 0x000ea20000000a00 */
[----:B------:R-:W-:-:S04]  /*00d0*/  IMAD R11, R5, 0xa1, R0 ;  /* 0x000000a1050b7824 */ /* 0x000fc800078e0200 */
[----:B---3--:R-:W-:-:S03]  /*00e0*/  IMAD.WIDE R2, R11, 0x4, R2 ;  /* 0x000000040b027825 */ /* 0x008fc600078e0202 */
[----:B------:R-:W3:Y:S03]  /*00f0*/  LDC.64 R4, c[0x0][0x388] ;  /* 0x0000e200ff047b82 */ /* 0x000ee60000000a00 */
[----:B-1----:R-:W4:Y:S01]  /*0100*/  LDG.E R3, desc[UR4][R2.64] ;  /* 0x0000000402037981 */ /* 0x002f22000c1e1900 */
[----:B--2---:R-:W-:-:S04]  /*0110*/  IMAD.WIDE R6, R11, 0x4, R6 ;  /* 0x000000040b067825 */ /* 0x004fc800078e0206 */
[----:B---3--:R-:W-:-:S05]  /*0120*/  IMAD.WIDE R4, R11, 0x4, R4 ;  /* 0x000000040b047825 */ /* 0x008fca00078e0204 */
[----:B----4-:R-:W-:Y:S04]  /*0130*/  STG.E desc[UR4][R4.64], R3 ;  /* 0x0000000304007986 */ /* 0x010fe8000c101904 */
[----:B------:R-:W2:Y:S01]  /*0140*/  LDG.E R7, desc[UR4][R6.64] ;  /* 0x0000000406077981 */ /* 0x000ea2000c1e1900 */
[----:B0-----:R-:W-:-:S05]  /*0150*/  IMAD.WIDE R8, R11, 0x4, R8 ;  /* 0x000000040b087825 */ /* 0x001fca00078e0208 */
[----:B--2---:R-:W-:Y:S01]  /*0160*/  STG.E desc[UR4][R8.64], R7 ;  /* 0x0000000708007986 */ /* 0x004fe2000c101904 */
[----:B------:R-:W-:Y:S05]  /*0170*/  EXIT ;  /* 0x000000000000794d */ /* 0x000fea0003800000 */
.L_x_23:
        /* <DEDUP_REMOVED lines=16> */
.L_x_69:


//--------------------- .text._Z8update_pPfS_S_ff --------------------------
	.section	.text._Z8update_pPfS_S_ff,"ax",@progbits
	.align	128
        .global         _Z8update_pPfS_S_ff
        .type           _Z8update_pPfS_S_ff,@function
        .size           _Z8update_pPfS_S_ff,(.L_x_65 - _Z8update_pPfS_S_ff)
        .other          _Z8update_pPfS_S_ff,@"STO_CUDA_ENTRY STV_DEFAULT"
_Z8update_pPfS_S_ff:
.text._Z8update_pPfS_S_ff:
        /* <DEDUP_REMOVED lines=8> */
[----:B-1----:R-:W-:Y:S02]  /*0080*/  IMAD R2, R2, UR4, R3 ;  /* 0x0000000402027c24 */ /* 0x002fe4000f8e0203 */
[----:B------:R-:W-:-:S05]  /*0090*/  VIADD R3, R5, 0xffffff60 ;  /* 0xffffff6005037836 */ /* 0x000fca0000000000 */
[----:B------:R-:W-:-:S04]  /*00a0*/  VIADDMNMX.U32 R3, R2, 0xffffff60, R3, PT ;  /* 0xffffff6002037846 */ /* 0x000fc80003800003 */
[----:B------:R-:W-:-:S13]  /*00b0*/  ISETP.GE.U32.AND P0, PT, R3, -0x9f, PT ;  /* 0xffffff610300780c */ /* 0x000fda0003f06070 */
[----:B------:R-:W-:Y:S05]  /*00c0*/  @!P0 EXIT ;  /* 0x000000000000894d */ /* 0x000fea0003800000 */
[----:B------:R-:W0:Y:S01]  /*00d0*/  LDC.64 R10, c[0x0][0x388] ;  /* 0x0000e200ff0a7b82 */ /* 0x000e220000000a00 */
[----:B------:R-:W-:Y:S01]  /*00e0*/  IMAD R5, R5, 0xa1, RZ ;  /* 0x000000a105057824 */ /* 0x000fe200078e02ff */
[----:B------:R-:W1:Y:S03]  /*00f0*/  LDCU.64 UR4, c[0x0][0x358] ;  /* 0x00006b00ff0477ac */ /* 0x000e660008000a00 */
[----:B------:R-:W-:-:S03]  /*0100*/  IMAD.IADD R4, R2, 0x1, R5 ;  /* 0x0000000102047824 */ /* 0x000fc600078e0205 */
[----:B------:R-:W2:Y:S01]  /*0110*/  LDC.64 R14, c[0x0][0x390] ;  /* 0x0000e400ff0e7b82 */ /* 0x000ea20000000a00 */
[C---:B------:R-:W-:Y:S01]  /*0120*/  VIADD R3, R4.reuse, 0xffffffff ;  /* 0xffffffff04037836 */ /* 0x040fe20000000000 */
[----:B------:R-:W-:-:S06]  /*0130*/  IADD3 R13, PT, PT, R4, -0xa1, RZ ;  /* 0xffffff5f040d7810 */ /* 0x000fcc0007ffe0ff */
[----:B------:R-:W3:Y:S01]  /*0140*/  LDC.64 R6, c[0x0][0x398] ;  /* 0x0000e600ff067b82 */ /* 0x000ee20000000a00 */
[----:B0-----:R-:W-:-:S04]  /*0150*/  IMAD.WIDE.U32 R12, R13, 0x4, R10 ;  /* 0x000000040d0c7825 */ /* 0x001fc800078e000a */
[C---:B------:R-:W-:Y:S02]  /*0160*/  IMAD.WIDE.U32 R8, R4.reuse, 0x4, R10 ;  /* 0x0000000404087825 */ /* 0x040fe400078e000a */
[----:B-1----:R-:W4:Y:S02]  /*0170*/  LDG.E R13, desc[UR4][R12.64] ;  /* 0x000000040c0d7981 */ /* 0x002f24000c1e1900 */
[----:B--2---:R-:W-:Y:S02]  /*0180*/  IMAD.WIDE.U32 R14, R4, 0x4, R14 ;  /* 0x00000004040e7825 */ /* 0x004fe400078e000e */
[----:B------:R-:W4:Y:S02]  /*0190*/  LDG.E R18, desc[UR4][R8.64+0x284] ;  /* 0x0002840408127981 */ /* 0x000f24000c1e1900 */
[----:B------:R-:W-:Y:S02]  /*01a0*/  IMAD.WIDE.U32 R10, R3, 0x4, R10 ;  /* 0x00000004030a7825 */ /* 0x000fe400078e000a */
[----:B------:R-:W2:Y:S04]  /*01b0*/  LDG.E R15, desc[UR4][R14.64] ;  /* 0x000000040e0f7981 */ /* 0x000ea8000c1e1900 */
[----:B------:R-:W5:Y:S04]  /*01c0*/  LDG.E R16, desc[UR4][R8.64+0x4] ;  /* 0x0000040408107981 */ /* 0x000f68000c1e1900 */
[----:B------:R-:W5:Y:S01]  /*01d0*/  LDG.E R11, desc[UR4][R10.64] ;  /* 0x000000040a0b7981 */ /* 0x000f62000c1e1900 */
[----:B---3--:R-:W-:Y:S01]  /*01e0*/  FMUL R17, R6, R6 ;  /* 0x0000000606117220 */ /* 0x008fe20000400000 */
[----:B------:R-:W-:-:S04]  /*01f0*/  FMUL R0, R7, R7 ;  /* 0x0000000707007220 */ /* 0x000fc80000400000 */
[----:B------:R-:W-:-:S04]  /*0200*/  FADD R3, R0, R17 ;  /* 0x0000001100037221 */ /* 0x000fc80000000000 */
[----:B------:R-:W-:-:S04]  /*0210*/  FADD R3, R3, R3 ;  /* 0x0000000303037221 */ /* 0x000fc80000000000 */
[----:B------:R-:W0:Y:S01]  /*0220*/  MUFU.RCP R20, R3 ;  /* 0x0000000300147308 */ /* 0x000e220000001000 */
[----:B------:R-:W-:Y:S01]  /*0230*/  BSSY.RECONVERGENT B0, `(.L_x_24) ;  /* 0x0000013000007945 */ /* 0x000fe20003800200 */
[----:B----4-:R-:W-:Y:S01]  /*0240*/  FADD R18, R18, R13 ;  /* 0x0000000d12127221 */ /* 0x010fe20000000000 */
[----:B--2---:R-:W-:-:S03]  /*0250*/  FMUL R19, R15, R6 ;  /* 0x000000060f137220 */ /* 0x004fc60000400000 */
[----:B------:R-:W-:Y:S01]  /*0260*/  FMUL R17, R17, R18 ;  /* 0x0000001211117220 */ /* 0x000fe20000400000 */
[----:B------:R-:W-:Y:S01]  /*0270*/  FMUL R6, R19, R6 ;  /* 0x0000000613067220 */ /* 0x000fe20000400000 */
[----:B-----5:R-:W-:-:S03]  /*0280*/  FADD R13, R16, R11 ;  /* 0x0000000b100d7221 */ /* 0x020fc60000000000 */
[----:B------:R-:W-:Y:S01]  /*0290*/  FMUL R9, R6, R7 ;  /* 0x0000000706097220 */ /* 0x000fe20000400000 */
[----:B------:R-:W-:-:S04]  /*02a0*/  FFMA R0, R0, R13, R17 ;  /* 0x0000000d00007223 */ /* 0x000fc80000000011 */
[----:B------:R-:W-:Y:S01]  /*02b0*/  FFMA R0, -R9, R7, R0 ;  /* 0x0000000709007223 */ /* 0x000fe20000000100 */
[----:B0-----:R-:W-:-:S03]  /*02c0*/  FFMA R11, -R3, R20, 1 ;  /* 0x3f800000030b7423 */ /* 0x001fc60000000114 */
[----:B------:R-:W0:Y:S01]  /*02d0*/  FCHK P0, R0, R3 ;  /* 0x0000000300007302 */ /* 0x000e220000000000 */
[----:B------:R-:W-:-:S04]  /*02e0*/  FFMA R11, R20, R11, R20 ;  /* 0x0000000b140b7223 */ /* 0x000fc80000000014 */
[----:B------:R-:W-:-:S04]  /*02f0*/  FFMA R6, R0, R11, RZ ;  /* 0x0000000b00067223 */ /* 0x000fc800000000ff */
[----:B------:R-:W-:-:S04]  /*0300*/  FFMA R7, -R3, R6, R0 ;  /* 0x0000000603077223 */ /* 0x000fc80000000100 */
[----:B------:R-:W-:Y:S01]  /*0310*/  FFMA R11, R11, R7, R6 ;  /* 0x000000070b0b7223 */ /* 0x000fe20000000006 */
[----:B0-----:R-:W-:Y:S06]  /*0320*/  @!P0 BRA `(.L_x_25) ;  /* 0x00000000000c8947 */ /* 0x001fec0003800000 */
[----:B------:R-:W-:-:S07]  /*0330*/  MOV R6, 0x350 ;  /* 0x0000035000067802 */ /* 0x000fce0000000f00 */
[----:B------:R-:W-:Y:S05]  /*0340*/  CALL.REL.NOINC `($__internal_1_$__cuda_sm3x_div_rn_noftz_f32_slowpath) ;  /* 0x0000000000487944 */ /* 0x000fea0003c00000 */
[----:B------:R-:W-:-:S07]  /*0350*/  IMAD.MOV.U32 R11, RZ, RZ, R0 ;  /* 0x000000ffff0b7224 */ /* 0x000fce00078e0000 */
.L_x_25:
[----:B------:R-:W-:Y:S05]  /*0360*/  BSYNC.RECONVERGENT B0 ;  /* 0x0000000000007941 */ /* 0x000fea0003800200 */
.L_x_24:
[----:B------:R-:W0:Y:S02]  /*0370*/  LDC.64 R8, c[0x0][0x380] ;  /* 0x0000e000ff087b82 */ /* 0x000e240000000a00 */
[----:B0-----:R-:W-:-:S04]  /*0380*/  IMAD.WIDE.U32 R6, R4, 0x4, R8 ;  /* 0x0000000404067825 */ /* 0x001fc800078e0008 */
[--C-:B------:R-:W-:Y:S01]  /*0390*/  IMAD.WIDE.U32 R4, R5, 0x4, R8.reuse ;  /* 0x0000000405047825 */ /* 0x100fe200078e0008 */
[----:B------:R-:W-:Y:S01]  /*03a0*/  STG.E desc[UR4][R6.64], R11 ;  /* 0x0000000b06007986 */ /* 0x000fe2000c101904 */
[----:B------:R-:W-:Y:S06]  /*03b0*/  BAR.SYNC.DEFER_BLOCKING 0x0 ;  /* 0x0000000000007b1d */ /* 0x000fec0000010000 */
[----:B------:R-:W2:Y:S04]  /*03c0*/  LDG.E R13, desc[UR4][R4.64+0x27c] ;  /* 0x00027c04040d7981 */ /* 0x000ea8000c1e1900 */
[----:B------:R-:W3:Y:S01]  /*03d0*/  LDG.E R15, desc[UR4][R4.64+0x4] ;  /* 0x00000404040f7981 */ /* 0x000ee2000c1e1900 */
[----:B------:R-:W-:-:S03]  /*03e0*/  IMAD.WIDE.U32 R2, R2, 0x4, R8 ;  /* 0x0000000402027825 */ /* 0x000fc600078e0008 */
[----:B--2---:R-:W-:Y:S04]  /*03f0*/  STG.E desc[UR4][R4.64+0x280], R13 ;  /* 0x0002800d04007986 */ /* 0x004fe8000c101904 */
[----:B---3--:R-:W-:Y:S01]  /*0400*/  STG.E desc[UR4][R4.64], R15 ;  /* 0x0000000f04007986 */ /* 0x008fe2000c101904 */
[----:B------:R-:W-:Y:S06]  /*0410*/  BAR.SYNC.DEFER_BLOCKING 0x0 ;  /* 0x0000000000007b1d */ /* 0x000fec0000010000 */
[----:B------:R-:W2:Y:S04]  /*0420*/  LDG.E R9, desc[UR4][R2.64+0x284] ;  /* 0x0002840402097981 */ /* 0x000ea8000c1e1900 */
[----:B------:R-:W3:Y:S04]  /*0430*/  LDG.E R17, desc[UR4][R2.64+0x18ffc] ;  /* 0x018ffc0402117981 */ /* 0x000ee8000c1e1900 */
[----:B--2---:R-:W-:Y:S04]  /*0440*/  STG.E desc[UR4][R2.64], R9 ;  /* 0x0000000902007986 */ /* 0x004fe8000c101904 */
[----:B---3--:R-:W-:Y:S01]  /*0450*/  STG.E desc[UR4][R2.64+0x19280], R17 ;  /* 0x0192801102007986 */ /* 0x008fe2000c101904 */
[----:B------:R-:W-:Y:S05]  /*0460*/  EXIT ;  /* 0x000000000000794d */ /* 0x000fea0003800000 */
        .weak           $__internal_1_$__cuda_sm3x_div_rn_noftz_f32_slowpath
        .type           $__internal_1_$__cuda_sm3x_div_rn_noftz_f32_slowpath,@function
        .size           $__internal_1_$__cuda_sm3x_div_rn_noftz_f32_slowpath,(.L_x_65 - $__internal_1_$__cuda_sm3x_div_rn_noftz_f32_slowpath)
$__internal_1_$__cuda_sm3x_div_rn_noftz_f32_slowpath:
[----:B------:R-:W-:Y:S01]  /*0470*/  SHF.R.U32.HI R8, RZ, 0x17, R3 ;  /* 0x00000017ff087819 */ /* 0x000fe20000011603 */
[----:B------:R-:W-:Y:S01]  /*0480*/  BSSY.RECONVERGENT B1, `(.L_x_26) ;  /* 0x0000064000017945 */ /* 0x000fe20003800200 */
[--C-:B------:R-:W-:Y:S01]  /*0490*/  SHF.R.U32.HI R7, RZ, 0x17, R0.reuse ;  /* 0x00000017ff077819 */ /* 0x100fe20000011600 */
[----:B------:R-:W-:Y:S01]  /*04a0*/  IMAD.MOV.U32 R10, RZ, RZ, R0 ;  /* 0x000000ffff0a7224 */ /* 0x000fe200078e0000 */
[----:B------:R-:W-:Y:S02]  /*04b0*/  LOP3.LUT R9, R8, 0xff, RZ, 0xc0, !PT ;  /* 0x000000ff08097812 */ /* 0x000fe400078ec0ff */
[----:B------:R-:W-:Y:S02]  /*04c0*/  LOP3.LUT R8, R7, 0xff, RZ, 0xc0, !PT ;  /* 0x000000ff07087812 */ /* 0x000fe400078ec0ff */
[----:B------:R-:W-:Y:S02]  /*04d0*/  IADD3 R13, PT, PT, R9, -0x1, RZ ;  /* 0xffffffff090d7810 */ /* 0x000fe40007ffe0ff */
[----:B------:R-:W-:Y:S01]  /*04e0*/  MOV R11, R3 ;  /* 0x00000003000b7202 */ /* 0x000fe20000000f00 */
[----:B------:R-:W-:Y:S01]  /*04f0*/  VIADD R12, R8, 0xffffffff ;  /* 0xffffffff080c7836 */ /* 0x000fe20000000000 */
[----:B------:R-:W-:-:S04]  /*0500*/  ISETP.GT.U32.AND P0, PT, R13, 0xfd, PT ;  /* 0x000000fd0d00780c */ /* 0x000fc80003f04070 */
[----:B------:R-:W-:-:S13]  /*0510*/  ISETP.GT.U32.OR P0, PT, R12, 0xfd, P0 ;  /* 0x000000fd0c00780c */ /* 0x000fda0000704470 */
[----:B------:R-:W-:Y:S01]  /*0520*/  @!P0 IMAD.MOV.U32 R7, RZ, RZ, RZ ;  /* 0x000000ffff078224 */ /* 0x000fe200078e00ff */
        /* <DEDUP_REMOVED lines=17> */
[----:B------:R-:W-:Y:S02]  /*0640*/  ISETP.GE.AND P0, PT, R12, RZ, PT ;  /* 0x000000ff0c00720c */ /* 0x000fe40003f06270 */
[----:B------:R-:W-:-:S11]  /*0650*/  ISETP.GE.AND P1, PT, R13, RZ, PT ;  /* 0x000000ff0d00720c */ /* 0x000fd60003f26270 */
[----:B------:R-:W-:Y:S01]  /*0660*/  @P0 IMAD.MOV.U32 R7, RZ, RZ, RZ ;  /* 0x000000ffff070224 */ /* 0x000fe200078e00ff */
[----:B------:R-:W-:Y:S01]  /*0670*/  @!P0 MOV R7, 0xffffffc0 ;  /* 0xffffffc000078802 */ /* 0x000fe20000000f00 */
[----:B------:R-:W-:Y:S01]  /*0680*/  @!P0 FFMA R10, R0, 1.84467440737095516160e+19, RZ ;  /* 0x5f800000000a8823 */ /* 0x000fe200000000ff */
[----:B------:R-:W-:-:S03]  /*0690*/  @!P1 FFMA R11, R3, 1.84467440737095516160e+19, RZ ;  /* 0x5f800000030b9823 */ /* 0x000fc600000000ff */
[----:B------:R-:W-:-:S07]  /*06a0*/  @!P1 VIADD R7, R7, 0x40 ;  /* 0x0000004007079836 */ /* 0x000fce0000000000 */
.L_x_27:
[----:B------:R-:W-:Y:S01]  /*06b0*/  LEA R0, R9, 0xc0800000, 0x17 ;  /* 0xc080000009007811 */ /* 0x000fe200078eb8ff */
[----:B------:R-:W-:Y:S01]  /*06c0*/  BSSY.RECONVERGENT B2, `(.L_x_32) ;  /* 0x0000036000027945 */ /* 0x000fe20003800200 */
[----:B------:R-:W-:-:S03]  /*06d0*/  IADD3 R8, PT, PT, R8, -0x7f, RZ ;  /* 0xffffff8108087810 */ /* 0x000fc60007ffe0ff */
[----:B------:R-:W-:Y:S02]  /*06e0*/  IMAD.IADD R11, R11, 0x1, -R0 ;  /* 0x000000010b0b7824 */ /* 0x000fe400078e0a00 */
[C---:B------:R-:W-:Y:S01]  /*06f0*/  IMAD R0, R8.reuse, -0x800000, R10 ;  /* 0xff80000008007824 */ /* 0x040fe200078e020a */
[----:B------:R-:W-:Y:S01]  /*0700*/  IADD3 R8, PT, PT, R8, 0x7f, -R9 ;  /* 0x0000007f08087810 */ /* 0x000fe20007ffe809 */
[----:B------:R-:W0:Y:S01]  /*0710*/  MUFU.RCP R3, R11 ;  /* 0x0000000b00037308 */ /* 0x000e220000001000 */
[----:B------:R-:W-:-:S03]  /*0720*/  FADD.FTZ R13, -R11, -RZ ;  /* 0x800000ff0b0d7221 */ /* 0x000fc60000010100 */
[----:B------:R-:W-:Y:S02]  /*0730*/  IMAD.IADD R8, R8, 0x1, R7 ;  /* 0x0000000108087824 */ /* 0x000fe400078e0207 */
        /* <DEDUP_REMOVED lines=8> */
[----:B------:R-:W-:-:S05]  /*07c0*/  LOP3.LUT R3, R3, 0xff, RZ, 0xc0, !PT ;  /* 0x000000ff03037812 */ /* 0x000fca00078ec0ff */
[----:B------:R-:W-:-:S05]  /*07d0*/  IMAD.IADD R9, R3, 0x1, R8 ;  /* 0x0000000103097824 */ /* 0x000fca00078e0208 */
        /* <DEDUP_REMOVED lines=11> */
[CCC-:B------:R-:W-:Y:S01]  /*0890*/  FFMA.RM R8, R12.reuse, R10.reuse, R15.reuse ;  /* 0x0000000a0c087223 */ /* 0x1c0fe2000000400f */
[C---:B------:R-:W-:Y:S02]  /*08a0*/  ISETP.NE.AND P2, PT, R9.reuse, RZ, PT ;  /* 0x000000ff0900720c */ /* 0x040fe40003f45270 */
[----:B------:R-:W-:Y:S02]  /*08b0*/  ISETP.NE.AND P1, PT, R9, RZ, PT ;  /* 0x000000ff0900720c */ /* 0x000fe40003f25270 */
[----:B------:R-:W-:Y:S01]  /*08c0*/  LOP3.LUT R7, R3, 0x7fffff, RZ, 0xc0, !PT ;  /* 0x007fffff03077812 */ /* 0x000fe200078ec0ff */
[----:B------:R-:W-:Y:S01]  /*08d0*/  FFMA.RP R3, R12, R10, R15 ;  /* 0x0000000a0c037223 */ /* 0x000fe2000000800f */
[----:B------:R-:W-:Y:S02]  /*08e0*/  VIADD R10, R9, 0x20 ;  /* 0x00000020090a7836 */ /* 0x000fe40000000000 */
[----:B------:R-:W-:Y:S01]  /*08f0*/  LOP3.LUT R7, R7, 0x800000, RZ, 0xfc, !PT ;  /* 0x0080000007077812 */ /* 0x000fe200078efcff */
[----:B------:R-:W-:Y:S01]  /*0900*/  IMAD.MOV R9, RZ, RZ, -R9 ;  /* 0x000000ffff097224 */ /* 0x000fe200078e0a09 */
[----:B------:R-:W-:-:S02]  /*0910*/  FSETP.NEU.FTZ.AND P0, PT, R3, R8, PT ;  /* 0x000000080300720b */ /* 0x000fc40003f1d000 */
[----:B------:R-:W-:Y:S02]  /*0920*/  SHF.L.U32 R10, R7, R10, RZ ;  /* 0x0000000a070a7219 */ /* 0x000fe400000006ff */
[----:B------:R-:W-:Y:S02]  /*0930*/  SEL R8, R9, RZ, P2 ;  /* 0x000000ff09087207 */ /* 0x000fe40001000000 */
[----:B------:R-:W-:Y:S02]  /*0940*/  ISETP.NE.AND P1, PT, R10, RZ, P1 ;  /* 0x000000ff0a00720c */ /* 0x000fe40000f25270 */
[----:B------:R-:W-:Y:S02]  /*0950*/  SHF.R.U32.HI R8, RZ, R8, R7 ;  /* 0x00000008ff087219 */ /* 0x000fe40000011607 */
[----:B------:R-:W-:Y:S02]  /*0960*/  PLOP3.LUT P0, PT, P0, P1, PT, 0xf8, 0x8f ;  /* 0x00000000008f781c */ /* 0x000fe40000703f70 */
[----:B------:R-:W-:-:S02]  /*0970*/  SHF.R.U32.HI R10, RZ, 0x1, R8 ;  /* 0x00000001ff0a7819 */ /* 0x000fc40000011608 */
[----:B------:R-:W-:-:S04]  /*0980*/  SEL R3, RZ, 0x1, !P0 ;  /* 0x00000001ff037807 */ /* 0x000fc80004000000 */
[----:B------:R-:W-:-:S04]  /*0990*/  LOP3.LUT R3, R3, 0x1, R10, 0xf8, !PT ;  /* 0x0000000103037812 */ /* 0x000fc800078ef80a */
[----:B------:R-:W-:-:S04]  /*09a0*/  LOP3.LUT R3, R3, R8, RZ, 0xc0, !PT ;  /* 0x0000000803037212 */ /* 0x000fc800078ec0ff */
[----:B------:R-:W-:-:S04]  /*09b0*/  IADD3 R3, PT, PT, R10, R3, RZ ;  /* 0x000000030a037210 */ /* 0x000fc80007ffe0ff */
[----:B------:R-:W-:Y:S01]  /*09c0*/  LOP3.LUT R0, R3, R0, RZ, 0xfc, !PT ;  /* 0x0000000003007212 */ /* 0x000fe200078efcff */
[----:B------:R-:W-:Y:S06]  /*09d0*/  BRA `(.L_x_35) ;  /* 0x0000000000107947 */ /* 0x000fec0003800000 */
.L_x_34:
[----:B------:R-:W-:-:S04]  /*09e0*/  LOP3.LUT R0, R0, 0x80000000, RZ, 0xc0, !PT ;  /* 0x8000000000007812 */ /* 0x000fc800078ec0ff */
[----:B------:R-:W-:Y:S01]  /*09f0*/  LOP3.LUT R0, R0, 0x7f800000, RZ, 0xfc, !PT ;  /* 0x7f80000000007812 */ /* 0x000fe200078efcff */
[----:B------:R-:W-:Y:S06]  /*0a00*/  BRA `(.L_x_35) ;  /* 0x0000000000047947 */ /* 0x000fec0003800000 */
.L_x_33:
[----:B------:R-:W-:-:S07]  /*0a10*/  IMAD R0, R8, 0x800000, R0 ;  /* 0x0080000008007824 */ /* 0x000fce00078e0200 */
.L_x_35:
[----:B------:R-:W-:Y:S05]  /*0a20*/  BSYNC.RECONVERGENT B2 ;  /* 0x0000000000027941 */ /* 0x000fea0003800200 */
.L_x_32:
[----:B------:R-:W-:Y:S05]  /*0a30*/  BRA `(.L_x_36) ;  /* 0x0000000000207947 */ /* 0x000fea0003800000 */
.L_x_31:
[----:B------:R-:W-:-:S04]  /*0a40*/  LOP3.LUT R0, R11, 0x80000000, R10, 0x48, !PT ;  /* 0x800000000b007812 */ /* 0x000fc800078e480a */
[----:B------:R-:W-:Y:S01]  /*0a50*/  LOP3.LUT R0, R0, 0x7f800000, RZ, 0xfc, !PT ;  /* 0x7f80000000007812 */ /* 0x000fe200078efcff */
[----:B------:R-:W-:Y:S06]  /*0a60*/  BRA `(.L_x_36) ;  /* 0x0000000000147947 */ /* 0x000fec0003800000 */
.L_x_30:
[----:B------:R-:W-:Y:S01]  /*0a70*/  LOP3.LUT R0, R11, 0x80000000, R10, 0x48, !PT ;  /* 0x800000000b007812 */ /* 0x000fe200078e480a */
[----:B------:R-:W-:Y:S06]  /*0a80*/  BRA `(.L_x_36) ;  /* 0x00000000000c7947 */ /* 0x000fec0003800000 */
.L_x_29:
[----:B------:R-:W0:Y:S01]  /*0a90*/  MUFU.RSQ R0, -QNAN ;  /* 0xffc0000000007908 */ /* 0x000e220000001400 */
[----:B------:R-:W-:Y:S05]  /*0aa0*/  BRA `(.L_x_36) ;  /* 0x0000000000047947 */ /* 0x000fea0003800000 */
.L_x_28:
[----:B------:R-:W-:-:S07]  /*0ab0*/  FADD.FTZ R0, R0, R3 ;  /* 0x0000000300007221 */ /* 0x000fce0000010000 */
.L_x_36:
[----:B------:R-:W-:Y:S05]  /*0ac0*/  BSYNC.RECONVERGENT B1 ;  /* 0x0000000000017941 */ /* 0x000fea0003800200 */
.L_x_26:
[----:B------:R-:W-:-:S04]  /*0ad0*/  HFMA2 R7, -RZ, RZ, 0, 0 ;  /* 0x00000000ff077431 */ /* 0x000fc800000001ff */
[----:B0-----:R-:W-:Y:S05]  /*0ae0*/  RET.REL.NODEC R6 `(_Z8update_pPfS_S_ff) ;  /* 0xfffffff406447950 */ /* 0x001fea0003c3ffff */
.L_x_37:
        /* <DEDUP_REMOVED lines=9> */
.L_x_65:


//--------------------- .text._Z7init_pnPfS_      --------------------------
	.section	.text._Z7init_pnPfS_,"ax",@progbits
	.align	128
        .global         _Z7init_pnPfS_
        .type           _Z7init_pnPfS_,@function
        .size           _Z7init_pnPfS_,(.L_x_71 - _Z7init_pnPfS_)
        .other          _Z7init_pnPfS_,@"STO_CUDA_ENTRY STV_DEFAULT"
_Z7init_pnPfS_:
.text._Z7init_pnPfS_:
        /* <DEDUP_REMOVED lines=9> */
[----:B0-----:R-:W-:-:S02]  /*0090*/  IMAD R0, R0, UR6, R5 ;  /* 0x0000000600007c24 */ /* 0x001fc4000f8e0205 */
[----:B--2---:R-:W-:-:S04]  /*00a0*/  IMAD R5, R4, UR7, R7 ;  /* 0x0000000704057c24 */ /* 0x004fc8000f8e0207 */
[----:B------:R-:W-:Y:S02]  /*00b0*/  IMAD R7, R5, 0xa1, R0 ;  /* 0x000000a105077824 */ /* 0x000fe400078e0200 */
[----:B------:R-:W0:Y:S02]  /*00c0*/  LDC.64 R4, c[0x0][0x388] ;  /* 0x0000e200ff047b82 */ /* 0x000e240000000a00 */
[----:B---3--:R-:W-:-:S06]  /*00d0*/  IMAD.WIDE R2, R7, 0x4, R2 ;  /* 0x0000000407027825 */ /* 0x008fcc00078e0202 */
[----:B-1----:R-:W2:Y:S01]  /*00e0*/  LDG.E R3, desc[UR4][R2.64] ;  /* 0x0000000402037981 */ /* 0x002ea2000c1e1900 */
[----:B0-----:R-:W-:-:S05]  /*00f0*/  IMAD.WIDE R4, R7, 0x4, R4 ;  /* 0x0000000407047825 */ /* 0x001fca00078e0204 */
[----:B--2---:R-:W-:Y:S01]  /*0100*/  STG.E desc[UR4][R4.64], R3 ;  /* 0x0000000304007986 */ /* 0x004fe2000c101904 */
[----:B------:R-:W-:Y:S05]  /*0110*/  EXIT ;  /* 0x000000000000794d */ /* 0x000fea0003800000 */
.L_x_38:
        /* <DEDUP_REMOVED lines=14> */
.L_x_71:


//--------------------- .text._Z8update_bPfS_S_ffff --------------------------
	.section	.text._Z8update_bPfS_S_ffff,"ax",@progbits
	.align	128
        .global         _Z8update_bPfS_S_ffff
        .type           _Z8update_bPfS_S_ffff,@function
        .size           _Z8update_bPfS_S_ffff,(.L_x_67 - _Z8update_bPfS_S_ffff)
        .other          _Z8update_bPfS_S_ffff,@"STO_CUDA_ENTRY STV_DEFAULT"
_Z8update_bPfS_S_ffff:
.text._Z8update_bPfS_S_ffff:
        /* <DEDUP_REMOVED lines=13> */
[----:B------:R-:W0:Y:S01]  /*00d0*/  LDC R7, c[0x0][0x3a4] ;  /* 0x0000e900ff077b82 */ /* 0x000e220000000800 */
[----:B------:R-:W1:Y:S01]  /*00e0*/  LDCU.64 UR4, c[0x0][0x358] ;  /* 0x00006b00ff0477ac */ /* 0x000e620008000a00 */
[----:B0-----:R-:W-:-:S05]  /*00f0*/  VIADD R0, R7, 0x1800000 ;  /* 0x0180000007007836 */ /* 0x001fca0000000000 */
[----:B------:R-:W-:-:S04]  /*0100*/  LOP3.LUT R0, R0, 0x7f800000, RZ, 0xc0, !PT ;  /* 0x7f80000000007812 */ /* 0x000fc800078ec0ff */
[----:B------:R-:W-:-:S13]  /*0110*/  ISETP.GT.U32.AND P0, PT, R0, 0x1ffffff, PT ;  /* 0x01ffffff0000780c */ /* 0x000fda0003f04070 */
[----:B-1----:R-:W-:Y:S05]  /*0120*/  @P0 BRA `(.L_x_39) ;  /* 0x0000000000100947 */ /* 0x002fea0003800000 */
[----:B------:R-:W-:-:S07]  /*0130*/  MOV R2, 0x150 ;  /* 0x0000015000027802 */ /* 0x000fce0000000f00 */
[----:B------:R-:W-:Y:S05]  /*0140*/  CALL.REL.NOINC `($__internal_2_$__cuda_sm20_rcp_rn_f32_slowpath) ;  /* 0x0000000400987944 */ /* 0x000fea0003c00000 */
[----:B------:R-:W-:Y:S01]  /*0150*/  MOV R2, R0 ;  /* 0x0000000000027202 */ /* 0x000fe20000000f00 */
[----:B------:R-:W-:Y:S06]  /*0160*/  BRA `(.L_x_40) ;  /* 0x0000000000107947 */ /* 0x000fec0003800000 */
.L_x_39:
[----:B------:R-:W0:Y:S02]  /*0170*/  MUFU.RCP R2, R7 ;  /* 0x0000000700027308 */ /* 0x000e240000001000 */
[----:B0-----:R-:W-:-:S04]  /*0180*/  FFMA R0, R2, R7, -1 ;  /* 0xbf80000002007423 */ /* 0x001fc80000000007 */
[----:B------:R-:W-:-:S04]  /*0190*/  FADD.FTZ R5, -R0, -RZ ;  /* 0x800000ff00057221 */ /* 0x000fc80000010100 */
[----:B------:R-:W-:-:S07]  /*01a0*/  FFMA R2, R2, R5, R2 ;  /* 0x0000000502027223 */ /* 0x000fce0000000002 */
.L_x_40:
[----:B------:R-:W0:Y:S01]  /*01b0*/  LDC.64 R4, c[0x0][0x388] ;  /* 0x0000e200ff047b82 */ /* 0x000e220000000a00 */
[----:B------:R-:W-:-:S04]  /*01c0*/  IMAD R8, R8, 0xa1, R3 ;  /* 0x000000a108087824 */ /* 0x000fc800078e0203 */
[----:B------:R-:W-:-:S03]  /*01d0*/  VIADD R9, R8, 0xffffffff ;  /* 0xffffffff08097836 */ /* 0x000fc60000000000 */
[----:B------:R-:W1:Y:S01]  /*01e0*/  LDC R11, c[0x0][0x39c] ;  /* 0x0000e700ff0b7b82 */ /* 0x000e620000000800 */
[----:B0-----:R-:W-:-:S04]  /*01f0*/  IMAD.WIDE.U32 R6, R8, 0x4, R4 ;  /* 0x0000000408067825 */ /* 0x001fc800078e0004 */
[----:B------:R-:W-:Y:S01]  /*0200*/  IMAD.WIDE.U32 R4, R9, 0x4, R4 ;  /* 0x0000000409047825 */ /* 0x000fe200078e0004 */
[----:B------:R-:W2:Y:S05]  /*0210*/  LDG.E R0, desc[UR4][R6.64+0x4] ;  /* 0x0000040406007981 */ /* 0x000eaa000c1e1900 */
[----:B------:R-:W2:Y:S01]  /*0220*/  LDG.E R5, desc[UR4][R4.64] ;  /* 0x0000000404057981 */ /* 0x000ea2000c1e1900 */
[----:B-1----:R-:W-:Y:S01]  /*0230*/  FADD R11, R11, R11 ;  /* 0x0000000b0b0b7221 */ /* 0x002fe20000000000 */
[----:B------:R-:W-:Y:S03]  /*0240*/  BSSY.RECONVERGENT B0, `(.L_x_41) ;  /* 0x000000e000007945 */ /* 0x000fe60003800200 */
[----:B------:R-:W0:Y:S02]  /*0250*/  MUFU.RCP R10, R11 ;  /* 0x0000000b000a7308 */ /* 0x000e240000001000 */
[----:B0-----:R-:W-:-:S04]  /*0260*/  FFMA R3, -R11, R10, 1 ;  /* 0x3f8000000b037423 */ /* 0x001fc8000000010a */
[----:B------:R-:W-:Y:S01]  /*0270*/  FFMA R3, R10, R3, R10 ;  /* 0x000000030a037223 */ /* 0x000fe2000000000a */
[----:B--2---:R-:W-:-:S04]  /*0280*/  FADD R0, R0, -R5 ;  /* 0x8000000500007221 */ /* 0x004fc80000000000 */
[----:B------:R-:W0:Y:S01]  /*0290*/  FCHK P0, R0, R11 ;  /* 0x0000000b00007302 */ /* 0x000e220000000000 */
[----:B------:R-:W-:-:S04]  /*02a0*/  FFMA R10, R0, R3, RZ ;  /* 0x00000003000a7223 */ /* 0x000fc800000000ff */
[----:B------:R-:W-:-:S04]  /*02b0*/  FFMA R13, -R11, R10, R0 ;  /* 0x0000000a0b0d7223 */ /* 0x000fc80000000100 */
[----:B------:R-:W-:Y:S01]  /*02c0*/  FFMA R13, R3, R13, R10 ;  /* 0x0000000d030d7223 */ /* 0x000fe2000000000a */
[----:B0-----:R-:W-:Y:S06]  /*02d0*/  @!P0 BRA `(.L_x_42) ;  /* 0x0000000000108947 */ /* 0x001fec0003800000 */
[----:B------:R-:W-:Y:S01]  /*02e0*/  IMAD.MOV.U32 R3, RZ, RZ, R11 ;  /* 0x000000ffff037224 */ /* 0x000fe200078e000b */
[----:B------:R-:W-:-:S07]  /*02f0*/  MOV R14, 0x310 ;  /* 0x00000310000e7802 */ /* 0x000fce0000000f00 */
[----:B------:R-:W-:Y:S05]  /*0300*/  CALL.REL.NOINC `($__internal_3_$__cuda_sm3x_div_rn_noftz_f32_slowpath) ;  /* 0x0000000400fc7944 */ /* 0x000fea0003c00000 */
[----:B------:R-:W-:-:S07]  /*0310*/  MOV R13, R0 ;  /* 0x00000000000d7202 */ /* 0x000fce0000000f00 */
.L_x_42:
[----:B------:R-:W-:Y:S05]  /*0320*/  BSYNC.RECONVERGENT B0 ;  /* 0x0000000000007941 */ /* 0x000fea0003800200 */
.L_x_41:
[----:B------:R-:W0:Y:S01]  /*0330*/  LDC.64 R4, c[0x0][0x390] ;  /* 0x0000e400ff047b82 */ /* 0x000e220000000a00 */
[----:B------:R-:W-:-:S07]  /*0340*/  VIADD R12, R8, 0xffffff5f ;  /* 0xffffff5f080c7836 */ /* 0x000fce0000000000 */
[----:B------:R-:W1:Y:S01]  /*0350*/  LDC R3, c[0x0][0x3a0] ;  /* 0x0000e800ff037b82 */ /* 0x000e620000000800 */
[----:B0-----:R-:W-:-:S04]  /*0360*/  IMAD.WIDE.U32 R14, R12, 0x4, R4 ;  /* 0x000000040c0e7825 */ /* 0x001fc800078e0004 */
[----:B------:R-:W-:Y:S02]  /*0370*/  IMAD.WIDE.U32 R4, R8, 0x4, R4 ;  /* 0x0000000408047825 */ /* 0x000fe400078e0004 */
[----:B------:R-:W2:Y:S04]  /*0380*/  LDG.E R15, desc[UR4][R14.64] ;  /* 0x000000040e0f7981 */ /* 0x000ea8000c1e1900 */
        /* <DEDUP_REMOVED lines=12> */
[----:B------:R-:W-:-:S07]  /*0450*/  MOV R14, 0x470 ;  /* 0x00000470000e7802 */ /* 0x000fce0000000f00 */
[----:B------:R-:W-:Y:S05]  /*0460*/  CALL.REL.NOINC `($__internal_3_$__cuda_sm3x_div_rn_noftz_f32_slowpath) ;  /* 0x0000000400a47944 */ /* 0x000fea0003c00000 */
[----:B------:R-:W-:-:S07]  /*0470*/  IMAD.MOV.U32 R10, RZ, RZ, R0 ;  /* 0x000000ffff0a7224 */ /* 0x000fce00078e0000 */
.L_x_44:
[----:B------:R-:W-:Y:S05]  /*0480*/  BSYNC.RECONVERGENT B0 ;  /* 0x0000000000007941 */ /* 0x000fea0003800200 */
.L_x_43:
[----:B------:R-:W0:Y:S01]  /*0490*/  LDC.64 R14, c[0x0][0x388] ;  /* 0x0000e200ff0e7b82 */ /* 0x000e220000000a00 */
[----:B------:R-:W2:Y:S01]  /*04a0*/  LDG.E R6, desc[UR4][R6.64+0x284] ;  /* 0x0002840406067981 */ /* 0x000ea2000c1e1900 */
[----:B0-----:R-:W-:-:S06]  /*04b0*/  IMAD.WIDE.U32 R14, R12, 0x4, R14 ;  /* 0x000000040c0e7825 */ /* 0x001fcc00078e000e */
[----:B------:R-:W2:Y:S01]  /*04c0*/  LDG.E R15, desc[UR4][R14.64] ;  /* 0x000000040e0f7981 */ /* 0x000ea2000c1e1900 */
[----:B------:R-:W0:Y:S01]  /*04d0*/  MUFU.RCP R0, R3 ;  /* 0x0000000300007308 */ /* 0x000e220000001000 */
[----:B------:R-:W-:Y:S01]  /*04e0*/  FMUL R12, R13, R13 ;  /* 0x0000000d0d0c7220 */ /* 0x000fe20000400000 */
[----:B------:R-:W-:Y:S01]  /*04f0*/  BSSY.RECONVERGENT B0, `(.L_x_45) ;  /* 0x000000e000007945 */ /* 0x000fe20003800200 */
[----:B0-----:R-:W-:-:S04]  /*0500*/  FFMA R17, -R3, R0, 1 ;  /* 0x3f80000003117423 */ /* 0x001fc80000000100 */
[----:B------:R-:W-:Y:S01]  /*0510*/  FFMA R0, R0, R17, R0 ;  /* 0x0000001100007223 */ /* 0x000fe20000000000 */
[----:B------:R-:W-:-:S04]  /*0520*/  FADD R17, R10, R13 ;  /* 0x0000000d0a117221 */ /* 0x000fc80000000000 */
[----:B------:R-:W-:Y:S01]  /*0530*/  FFMA R2, R17, R2, -R12 ;  /* 0x0000000211027223 */ /* 0x000fe2000000080c */
[----:B--2---:R-:W-:-:S04]  /*0540*/  FADD R16, R6, -R15 ;  /* 0x8000000f06107221 */ /* 0x004fc80000000000 */
[----:B------:R-:W0:Y:S01]  /*0550*/  FCHK P0, R16, R3 ;  /* 0x0000000310007302 */ /* 0x000e220000000000 */
[----:B------:R-:W-:-:S04]  /*0560*/  FFMA R19, R0, R16, RZ ;  /* 0x0000001000137223 */ /* 0x000fc800000000ff */
[----:B------:R-:W-:-:S04]  /*0570*/  FFMA R13, -R3, R19, R16 ;  /* 0x00000013030d7223 */ /* 0x000fc80000000110 */
[----:B------:R-:W-:Y:S01]  /*0580*/  FFMA R0, R0, R13, R19 ;  /* 0x0000000d00007223 */ /* 0x000fe20000000013 */
[----:B0-----:R-:W-:Y:S06]  /*0590*/  @!P0 BRA `(.L_x_46) ;  /* 0x00000000000c8947 */ /* 0x001fec0003800000 */
[----:B------:R-:W-:Y:S02]  /*05a0*/  MOV R0, R16 ;  /* 0x0000001000007202 */ /* 0x000fe40000000f00 */
[----:B------:R-:W-:-:S07]  /*05b0*/  MOV R14, 0x5d0 ;  /* 0x000005d0000e7802 */ /* 0x000fce0000000f00 */
[----:B------:R-:W-:Y:S05]  /*05c0*/  CALL.REL.NOINC `($__internal_3_$__cuda_sm3x_div_rn_noftz_f32_slowpath) ;  /* 0x00000004004c7944 */ /* 0x000fea0003c00000 */
.L_x_46:
[----:B------:R-:W-:Y:S05]  /*05d0*/  BSYNC.RECONVERGENT B0 ;  /* 0x0000000000007941 */ /* 0x000fea0003800200 */
.L_x_45:
[----:B------:R-:W0:Y:S01]  /*05e0*/  LDC.64 R6, c[0x0][0x390] ;  /* 0x0000e400ff067b82 */ /* 0x000e220000000a00 */
[----:B------:R-:W2:Y:S01]  /*05f0*/  LDG.E R4, desc[UR4][R4.64+0x4] ;  /* 0x0000040404047981 */ /* 0x000ea2000c1e1900 */
[----:B0-----:R-:W-:-:S06]  /*0600*/  IMAD.WIDE.U32 R6, R9, 0x4, R6 ;  /* 0x0000000409067825 */ /* 0x001fcc00078e0006 */
[----:B------:R-:W2:Y:S01]  /*0610*/  LDG.E R7, desc[UR4][R6.64] ;  /* 0x0000000406077981 */ /* 0x000ea2000c1e1900 */
[----:B------:R-:W0:Y:S01]  /*0620*/  MUFU.RCP R12, R11 ;  /* 0x0000000b000c7308 */ /* 0x000e220000001000 */
[----:B------:R-:W-:Y:S01]  /*0630*/  BSSY.RECONVERGENT B0, `(.L_x_47) ;  /* 0x000000e000007945 */ /* 0x000fe20003800200 */
[----:B0-----:R-:W-:Y:S01]  /*0640*/  FFMA R9, -R11, R12, 1 ;  /* 0x3f8000000b097423 */ /* 0x001fe2000000010c */
[----:B--2---:R-:W-:-:S04]  /*0650*/  FADD R3, R4, -R7 ;  /* 0x8000000704037221 */ /* 0x004fc80000000000 */
[----:B------:R-:W-:-:S04]  /*0660*/  FMUL R14, R3, R0 ;  /* 0x00000000030e7220 */ /* 0x000fc80000400000 */
[----:B------:R-:W0:Y:S01]  /*0670*/  FCHK P0, R14, R11 ;  /* 0x0000000b0e007302 */ /* 0x000e220000000000 */
[----:B------:R-:W-:-:S04]  /*0680*/  FFMA R0, R12, R9, R12 ;  /* 0x000000090c007223 */ /* 0x000fc8000000000c */
[----:B------:R-:W-:-:S04]  /*0690*/  FFMA R3, R0, R14, RZ ;  /* 0x0000000e00037223 */ /* 0x000fc800000000ff */
[----:B------:R-:W-:-:S04]  /*06a0*/  FFMA R12, -R11, R3, R14 ;  /* 0x000000030b0c7223 */ /* 0x000fc8000000010e */
[----:B------:R-:W-:Y:S01]  /*06b0*/  FFMA R0, R0, R12, R3 ;  /* 0x0000000c00007223 */ /* 0x000fe20000000003 */
[----:B0-----:R-:W-:Y:S06]  /*06c0*/  @!P0 BRA `(.L_x_48) ;  /* 0x0000000000108947 */ /* 0x001fec0003800000 */
[----:B------:R-:W-:Y:S01]  /*06d0*/  IMAD.MOV.U32 R0, RZ, RZ, R14 ;  /* 0x000000ffff007224 */ /* 0x000fe200078e000e */
[----:B------:R-:W-:Y:S01]  /*06e0*/  MOV R14, 0x710 ;  /* 0x00000710000e7802 */ /* 0x000fe20000000f00 */
[----:B------:R-:W-:-:S07]  /*06f0*/  IMAD.MOV.U32 R3, RZ, RZ, R11 ;  /* 0x000000ffff037224 */ /* 0x000fce00078e000b */
[----:B------:R-:W-:Y:S05]  /*0700*/  CALL.REL.NOINC `($__internal_3_$__cuda_sm3x_div_rn_noftz_f32_slowpath) ;  /* 0x0000000000fc7944 */ /* 0x000fea0003c00000 */
.L_x_48:
[----:B------:R-:W-:Y:S05]  /*0710*/  BSYNC.RECONVERGENT B0 ;  /* 0x0000000000007941 */ /* 0x000fea0003800200 */
.L_x_47:
[----:B------:R-:W0:Y:S01]  /*0720*/  LDC.64 R4, c[0x0][0x380] ;  /* 0x0000e000ff047b82 */ /* 0x000e220000000a00 */
[----:B------:R-:W1:Y:S01]  /*0730*/  LDCU UR6, c[0x0][0x398] ;  /* 0x00007300ff0677ac */ /* 0x000e620008000800 */
[----:B------:R-:W-:-:S04]  /*0740*/  FADD R3, R0, R0 ;  /* 0x0000000000037221 */ /* 0x000fc80000000000 */
[----:B------:R-:W-:-:S04]  /*0750*/  FADD R3, R2, -R3 ;  /* 0x8000000302037221 */ /* 0x000fc80000000000 */
[----:B------:R-:W-:-:S04]  /*0760*/  FFMA R3, -R10, R10, R3 ;  /* 0x0000000a0a037223 */ /* 0x000fc80000000103 */
[----:B-1----:R-:W-:Y:S01]  /*0770*/  FMUL R3, R3, UR6 ;  /* 0x0000000603037c20 */ /* 0x002fe20008400000 */
[----:B0-----:R-:W-:-:S05]  /*0780*/  IMAD.WIDE.U32 R8, R8, 0x4, R4 ;  /* 0x0000000408087825 */ /* 0x001fca00078e0004 */
[----:B------:R-:W-:Y:S01]  /*0790*/  STG.E desc[UR4][R8.64], R3 ;  /* 0x0000000308007986 */ /* 0x000fe2000c101904 */
[----:B------:R-:W-:Y:S05]  /*07a0*/  EXIT ;  /* 0x000000000000794d */ /* 0x000fea0003800000 */
        .weak           $__internal_2_$__cuda_sm20_rcp_rn_f32_slowpath
        .type           $__internal_2_$__cuda_sm20_rcp_rn_f32_slowpath,@function
        .size           $__internal_2_$__cuda_sm20_rcp_rn_f32_slowpath,($__internal_3_$__cuda_sm3x_div_rn_noftz_f32_slowpath - $__internal_2_$__cuda_sm20_rcp_rn_f32_slowpath)
$__internal_2_$__cuda_sm20_rcp_rn_f32_slowpath:
[----:B------:R-:W0:Y:S02]  /*07b0*/  LDC R0, c[0x0][0x3a4] ;  /* 0x0000e900ff007b82 */ /* 0x000e240000000800 */
[----:B0-----:R-:W-:-:S04]  /*07c0*/  SHF.L.U32 R5, R0, 0x1, RZ ;  /* 0x0000000100057819 */ /* 0x001fc800000006ff */
[----:B------:R-:W-:-:S04]  /*07d0*/  SHF.R.U32.HI R4, RZ, 0x18, R5 ;  /* 0x00000018ff047819 */ /* 0x000fc80000011605 */
[----:B------:R-:W-:-:S13]  /*07e0*/  ISETP.NE.U32.AND P0, PT, R4, RZ, PT ;  /* 0x000000ff0400720c */ /* 0x000fda0003f05070 */
[----:B------:R-:W-:Y:S05]  /*07f0*/  @P0 BRA `(.L_x_49) ;  /* 0x0000000000280947 */ /* 0x000fea0003800000 */
[----:B------:R-:W-:-:S13]  /*0800*/  ISETP.NE.AND P0, PT, R5, RZ, PT ;  /* 0x000000ff0500720c */ /* 0x000fda0003f05270 */
[----:B------:R0:W1:Y:S01]  /*0810*/  @!P0 MUFU.RCP R4, R0 ;  /* 0x0000000000048308 */ /* 0x0000620000001000 */
[----:B------:R-:W-:Y:S05]  /*0820*/  @!P0 BRA `(.L_x_50) ;  /* 0x0000000000a48947 */ /* 0x000fea0003800000 */
[----:B------:R-:W-:-:S04]  /*0830*/  FFMA R5, R0, 1.84467440737095516160e+19, RZ ;  /* 0x5f80000000057823 */ /* 0x000fc800000000ff */
[----:B0-----:R-:W1:Y:S02]  /*0840*/  MUFU.RCP R0, R5 ;  /* 0x0000000500007308 */ /* 0x001e640000001000 */
[----:B-1----:R-:W-:-:S04]  /*0850*/  FFMA R4, R5, R0, -1 ;  /* 0xbf80000005047423 */ /* 0x002fc80000000000 */
[----:B------:R-:W-:-:S04]  /*0860*/  FADD.FTZ R7, -R4, -RZ ;  /* 0x800000ff04077221 */ /* 0x000fc80000010100 */
[----:B------:R-:W-:-:S04]  /*0870*/  FFMA R0, R0, R7, R0 ;  /* 0x0000000700007223 */ /* 0x000fc80000000000 */
[----:B------:R-:W-:Y:S01]  /*0880*/  FFMA R4, R0, 1.84467440737095516160e+19, RZ ;  /* 0x5f80000000047823 */ /* 0x000fe200000000ff */
[----:B------:R-:W-:Y:S06]  /*0890*/  BRA `(.L_x_50) ;  /* 0x0000000000887947 */ /* 0x000fec0003800000 */
.L_x_49:
[----:B------:R-:W-:-:S05]  /*08a0*/  VIADD R5, R4, 0xffffff03 ;  /* 0xffffff0304057836 */ /* 0x000fca0000000000 */
[----:B------:R-:W-:-:S13]  /*08b0*/  ISETP.GT.U32.AND P0, PT, R5, 0x1, PT ;  /* 0x000000010500780c */ /* 0x000fda0003f04070 */
[----:B------:R-:W-:Y:S05]  /*08c0*/  @P0 BRA `(.L_x_51) ;  /* 0x0000000000780947 */ /* 0x000fea0003800000 */
[----:B------:R-:W-:Y:S01]  /*08d0*/  LOP3.LUT R6, R0, 0x7fffff, RZ, 0xc0, !PT ;  /* 0x007fffff00067812 */ /* 0x000fe200078ec0ff */
[----:B------:R-:W-:-:S03]  /*08e0*/  IMAD.MOV.U32 R12, RZ, RZ, 0x3 ;  /* 0x00000003ff0c7424 */ /* 0x000fc600078e00ff */
[----:B------:R-:W-:Y:S02]  /*08f0*/  LOP3.LUT R6, R6, 0x3f800000, RZ, 0xfc, !PT ;  /* 0x3f80000006067812 */ /* 0x000fe400078efcff */
[----:B------:R-:W-:Y:S02]  /*0900*/  SHF.L.U32 R11, R12, R5, RZ ;  /* 0x000000050c0b7219 */ /* 0x000fe400000006ff */
[----:B------:R-:W0:Y:S02]  /*0910*/  MUFU.RCP R7, R6 ;  /* 0x0000000600077308 */ /* 0x000e240000001000 */
[----:B0-----:R-:W-:-:S04]  /*0920*/  FFMA R9, R6, R7, -1 ;  /* 0xbf80000006097423 */ /* 0x001fc80000000007 */
[----:B------:R-:W-:-:S04]  /*0930*/  FADD.FTZ R10, -R9, -RZ ;  /* 0x800000ff090a7221 */ /* 0x000fc80000010100 */
[CCC-:B------:R-:W-:Y:S01]  /*0940*/  FFMA.RM R9, R7.reuse, R10.reuse, R7.reuse ;  /* 0x0000000a07097223 */ /* 0x1c0fe20000004007 */
[----:B------:R-:W-:-:S04]  /*0950*/  FFMA.RP R10, R7, R10, R7 ;  /* 0x0000000a070a7223 */ /* 0x000fc80000008007 */
[C---:B------:R-:W-:Y:S02]  /*0960*/  LOP3.LUT R7, R9.reuse, 0x7fffff, RZ, 0xc0, !PT ;  /* 0x007fffff09077812 */ /* 0x040fe400078ec0ff */
[----:B------:R-:W-:Y:S02]  /*0970*/  FSETP.NEU.FTZ.AND P0, PT, R9, R10, PT ;  /* 0x0000000a0900720b */ /* 0x000fe40003f1d000 */
[----:B------:R-:W-:Y:S02]  /*0980*/  LOP3.LUT R10, R7, 0x800000, RZ, 0xfc, !PT ;  /* 0x00800000070a7812 */ /* 0x000fe400078efcff */
[----:B------:R-:W-:Y:S02]  /*0990*/  SEL R7, RZ, 0xffffffff, !P0 ;  /* 0xffffffffff077807 */ /* 0x000fe40004000000 */
[----:B------:R-:W-:Y:S02]  /*09a0*/  LOP3.LUT R6, R11, R10, RZ, 0xc0, !PT ;  /* 0x0000000a0b067212 */ /* 0x000fe400078ec0ff */
[----:B------:R-:W-:-:S02]  /*09b0*/  IADD3 R7, PT, PT, -R7, RZ, RZ ;  /* 0x000000ff07077210 */ /* 0x000fc40007ffe1ff */
[-C--:B------:R-:W-:Y:S02]  /*09c0*/  SHF.R.U32.HI R6, RZ, R5.reuse, R6 ;  /* 0x00000005ff067219 */ /* 0x080fe40000011606 */
[----:B------:R-:W-:Y:S02]  /*09d0*/  LOP3.LUT P1, RZ, R7, R5, R10, 0xf8, !PT ;  /* 0x0000000507ff7212 */ /* 0x000fe4000782f80a */
[C---:B------:R-:W-:Y:S02]  /*09e0*/  LOP3.LUT P0, RZ, R6.reuse, 0x1, RZ, 0xc0, !PT ;  /* 0x0000000106ff7812 */ /* 0x040fe4000780c0ff */
[----:B------:R-:W-:-:S04]  /*09f0*/  LOP3.LUT P2, RZ, R6, 0x2, RZ, 0xc0, !PT ;  /* 0x0000000206ff7812 */ /* 0x000fc8000784c0ff */
[----:B------:R-:W-:Y:S02]  /*0a00*/  PLOP3.LUT P0, PT, P0, P1, P2, 0xe0, 0x0 ;  /* 0x000000000000781c */ /* 0x000fe40000703c20 */
[----:B------:R-:W-:Y:S02]  /*0a10*/  LOP3.LUT P1, RZ, R0, 0x7fffff, RZ, 0xc0, !PT ;  /* 0x007fffff00ff7812 */ /* 0x000fe4000782c0ff */
[----:B------:R-:W-:-:S05]  /*0a20*/  SEL R5, RZ, 0x1, !P0 ;  /* 0x00000001ff057807 */ /* 0x000fca0004000000 */
[----:B------:R-:W-:-:S05]  /*0a30*/  IMAD.MOV R5, RZ, RZ, -R5 ;  /* 0x000000ffff057224 */ /* 0x000fca00078e0a05 */
[----:B------:R-:W-:Y:S02]  /*0a40*/  ISETP.GE.AND P0, PT, R5, RZ, PT ;  /* 0x000000ff0500720c */ /* 0x000fe40003f06270 */
[----:B------:R-:W-:-:S04]  /*0a50*/  IADD3 R5, PT, PT, R4, -0xfc, RZ ;  /* 0xffffff0404057810 */ /* 0x000fc80007ffe0ff */
[----:B------:R-:W-:-:S07]  /*0a60*/  SHF.R.U32.HI R5, RZ, R5, R10 ;  /* 0x00000005ff057219 */ /* 0x000fce000001160a */
[----:B------:R-:W-:-:S05]  /*0a70*/  @!P0 VIADD R5, R5, 0x1 ;  /* 0x0000000105058836 */ /* 0x000fca0000000000 */
[----:B------:R-:W-:-:S04]  /*0a80*/  @!P1 SHF.L.U32 R5, R5, 0x1, RZ ;  /* 0x0000000105059819 */ /* 0x000fc800000006ff */
[----:B------:R-:W-:Y:S01]  /*0a90*/  LOP3.LUT R4, R5, 0x80000000, R0, 0xf8, !PT ;  /* 0x8000000005047812 */ /* 0x000fe200078ef800 */
[----:B------:R-:W-:Y:S06]  /*0aa0*/  BRA `(.L_x_50) ;  /* 0x0000000000047947 */ /* 0x000fec0003800000 */
.L_x_51:
[----:B------:R2:W3:Y:S02]  /*0ab0*/  MUFU.RCP R4, R0 ;  /* 0x0000000000047308 */ /* 0x0004e40000001000 */
.L_x_50:
[----:B0123--:R-:W-:Y:S01]  /*0ac0*/  IMAD.MOV.U32 R0, RZ, RZ, R4 ;  /* 0x000000ffff007224 */ /* 0x00ffe200078e0004 */
[----:B------:R-:W-:Y:S01]  /*0ad0*/  MOV R4, R2 ;  /* 0x0000000200047202 */ /* 0x000fe20000000f00 */
[----:B------:R-:W-:-:S04]  /*0ae0*/  IMAD.MOV.U32 R5, RZ, RZ, 0x0 ;  /* 0x00000000ff057424 */ /* 0x000fc800078e00ff */
[----:B------:R-:W-:Y:S05]  /*0af0*/  RET.REL.NODEC R4 `(_Z8update_bPfS_S_ffff) ;  /* 0xfffffff404407950 */ /* 0x000fea0003c3ffff */
        .weak           $__internal_3_$__cuda_sm3x_div_rn_noftz_f32_slowpath
        .type           $__internal_3_$__cuda_sm3x_div_rn_noftz_f32_slowpath,@function
        .size           $__internal_3_$__cuda_sm3x_div_rn_noftz_f32_slowpath,(.L_x_67 - $__internal_3_$__cuda_sm3x_div_rn_noftz_f32_slowpath)
$__internal_3_$__cuda_sm3x_div_rn_noftz_f32_slowpath:
[----:B------:R-:W-:Y:S01]  /*0b00*/  SHF.R.U32.HI R15, RZ, 0x17, R3 ;  /* 0x00000017ff0f7819 */ /* 0x000fe20000011603 */
[----:B------:R-:W-:Y:S01]  /*0b10*/  BSSY.RECONVERGENT B1, `(.L_x_52) ;  /* 0x0000063000017945 */ /* 0x000fe20003800200 */
[----:B------:R-:W-:Y:S02]  /*0b20*/  SHF.R.U32.HI R16, RZ, 0x17, R0 ;  /* 0x00000017ff107819 */ /* 0x000fe40000011600 */
        /* <DEDUP_REMOVED lines=27> */
[----:B------:R-:W-:Y:S01]  /*0ce0*/  @P0 MOV R16, RZ ;  /* 0x000000ff00100202 */ /* 0x000fe20000000f00 */
[----:B------:R-:W-:Y:S02]  /*0cf0*/  @!P0 IMAD.MOV.U32 R16, RZ, RZ, -0x40 ;  /* 0xffffffc0ff108424 */ /* 0x000fe400078e00ff */
[----:B------:R-:W-:Y:S01]  /*0d00*/  @!P0 FFMA R0, R0, 1.84467440737095516160e+19, RZ ;  /* 0x5f80000000008823 */ /* 0x000fe200000000ff */
[----:B------:R-:W-:Y:S02]  /*0d10*/  @!P1 FFMA R17, R3, 1.84467440737095516160e+19, RZ ;  /* 0x5f80000003119823 */ /* 0x000fe400000000ff */
[----:B------:R-:W-:-:S07]  /*0d20*/  @!P1 IADD3 R16, PT, PT, R16, 0x40, RZ ;  /* 0x0000004010109810 */ /* 0x000fce0007ffe0ff */
.L_x_53:
[----:B------:R-:W-:Y:S01]  /*0d30*/  LEA R18, R15, 0xc0800000, 0x17 ;  /* 0xc08000000f127811 */ /* 0x000fe200078eb8ff */
[----:B------:R-:W-:Y:S01]  /*0d40*/  BSSY.RECONVERGENT B2, `(.L_x_58) ;  /* 0x0000036000027945 */ /* 0x000fe20003800200 */
[----:B------:R-:W-:-:S03]  /*0d50*/  IADD3 R20, PT, PT, R20, -0x7f, RZ ;  /* 0xffffff8114147810 */ /* 0x000fc60007ffe0ff */
[----:B------:R-:W-:Y:S02]  /*0d60*/  IMAD.IADD R21, R17, 0x1, -R18 ;  /* 0x0000000111157824 */ /* 0x000fe400078e0a12 */
[C---:B------:R-:W-:Y:S02]  /*0d70*/  IMAD R0, R20.reuse, -0x800000, R0 ;  /* 0xff80000014007824 */ /* 0x040fe400078e0200 */
[----:B------:R0:W1:Y:S01]  /*0d80*/  MUFU.RCP R17, R21 ;  /* 0x0000001500117308 */ /* 0x0000620000001000 */
[----:B------:R-:W-:Y:S01]  /*0d90*/  FADD.FTZ R19, -R21, -RZ ;  /* 0x800000ff15137221 */ /* 0x000fe20000010100 */
[----:B0-----:R-:W-:-:S05]  /*0da0*/  IADD3 R21, PT, PT, R20, 0x7f, -R15 ;  /* 0x0000007f14157810 */ /* 0x001fca0007ffe80f */
[----:B------:R-:W-:Y:S02]  /*0db0*/  IMAD.IADD R21, R21, 0x1, R16 ;  /* 0x0000000115157824 */ /* 0x000fe400078e0210 */
[----:B-1----:R-:W-:-:S04]  /*0dc0*/  FFMA R18, R17, R19, 1 ;  /* 0x3f80000011127423 */ /* 0x002fc80000000013 */
        /* <DEDUP_REMOVED lines=8> */
[----:B------:R-:W-:-:S05]  /*0e50*/  IADD3 R20, PT, PT, R15, R21, RZ ;  /* 0x000000150f147210 */ /* 0x000fca0007ffe0ff */
[----:B------:R-:W-:-:S05]  /*0e60*/  VIADD R15, R20, 0xffffffff ;  /* 0xffffffff140f7836 */ /* 0x000fca0000000000 */
        /* <DEDUP_REMOVED lines=9> */
[-CC-:B------:R-:W-:Y:S01]  /*0f00*/  FFMA.RZ R15, R17, R19.reuse, R18.reuse ;  /* 0x00000013110f7223 */ /* 0x180fe2000000c012 */
[C---:B------:R-:W-:Y:S02]  /*0f10*/  ISETP.NE.AND P2, PT, R20.reuse, RZ, PT ;  /* 0x000000ff1400720c */ /* 0x040fe40003f45270 */
[C---:B------:R-:W-:Y:S02]  /*0f20*/  ISETP.NE.AND P1, PT, R20.reuse, RZ, PT ;  /* 0x000000ff1400720c */ /* 0x040fe40003f25270 */
[----:B------:R-:W-:Y:S01]  /*0f30*/  LOP3.LUT R16, R15, 0x7fffff, RZ, 0xc0, !PT ;  /* 0x007fffff0f107812 */ /* 0x000fe200078ec0ff */
[CCC-:B------:R-:W-:Y:S01]  /*0f40*/  FFMA.RP R15, R17.reuse, R19.reuse, R18.reuse ;  /* 0x00000013110f7223 */ /* 0x1c0fe20000008012 */
[----:B------:R-:W-:Y:S01]  /*0f50*/  FFMA.RM R18, R17, R19, R18 ;  /* 0x0000001311127223 */ /* 0x000fe20000004012 */
[----:B------:R-:W-:Y:S01]  /*0f60*/  IADD3 R17, PT, PT, R20, 0x20, RZ ;  /* 0x0000002014117810 */ /* 0x000fe20007ffe0ff */
[----:B------:R-:W-:Y:S01]  /*0f70*/  IMAD.MOV R19, RZ, RZ, -R20 ;  /* 0x000000ffff137224 */ /* 0x000fe200078e0a14 */
[----:B------:R-:W-:-:S02]  /*0f80*/  LOP3.LUT R16, R16, 0x800000, RZ, 0xfc, !PT ;  /* 0x0080000010107812 */ /* 0x000fc400078efcff */
[----:B------:R-:W-:Y:S02]  /*0f90*/  FSETP.NEU.FTZ.AND P0, PT, R15, R18, PT ;  /* 0x000000120f00720b */ /* 0x000fe40003f1d000 */
[----:B------:R-:W-:Y:S02]  /*0fa0*/  SHF.L.U32 R17, R16, R17, RZ ;  /* 0x0000001110117219 */ /* 0x000fe400000006ff */
[----:B------:R-:W-:Y:S02]  /*0fb0*/  SEL R15, R19, RZ, P2 ;  /* 0x000000ff130f7207 */ /* 0x000fe40001000000 */
[----:B------:R-:W-:Y:S02]  /*0fc0*/  ISETP.NE.AND P1, PT, R17, RZ, P1 ;  /* 0x000000ff1100720c */ /* 0x000fe40000f25270 */
[----:B------:R-:W-:Y:S02]  /*0fd0*/  SHF.R.U32.HI R15, RZ, R15, R16 ;  /* 0x0000000fff0f7219 */ /* 0x000fe40000011610 */
[----:B------:R-:W-:-:S02]  /*0fe0*/  PLOP3.LUT P0, PT, P0, P1, PT, 0xf8, 0x8f ;  /* 0x00000000008f781c */ /* 0x000fc40000703f70 */
[----:B------:R-:W-:Y:S02]  /*0ff0*/  SHF.R.U32.HI R17, RZ, 0x1, R15 ;  /* 0x00000001ff117819 */ /* 0x000fe4000001160f */
[----:B------:R-:W-:-:S04]  /*1000*/  SEL R16, RZ, 0x1, !P0 ;  /* 0x00000001ff107807 */ /* 0x000fc80004000000 */
[----:B------:R-:W-:-:S04]  /*1010*/  LOP3.LUT R16, R16, 0x1, R17, 0xf8, !PT ;  /* 0x0000000110107812 */ /* 0x000fc800078ef811 */
[----:B------:R-:W-:-:S04]  /*1020*/  LOP3.LUT R16, R16, R15, RZ, 0xc0, !PT ;  /* 0x0000000f10107212 */ /* 0x000fc800078ec0ff */
[----:B------:R-:W-:-:S04]  /*1030*/  IADD3 R17, PT, PT, R17, R16, RZ ;  /* 0x0000001011117210 */ /* 0x000fc80007ffe0ff */
[----:B------:R-:W-:Y:S01]  /*1040*/  LOP3.LUT R0, R17, R0, RZ, 0xfc, !PT ;  /* 0x0000000011007212 */ /* 0x000fe200078efcff */
[----:B------:R-:W-:Y:S06]  /*1050*/  BRA `(.L_x_61) ;  /* 0x0000000000107947 */ /* 0x000fec0003800000 */
.L_x_60:
[----:B------:R-:W-:-:S04]  /*1060*/  LOP3.LUT R0, R0, 0x80000000, RZ, 0xc0, !PT ;  /* 0x8000000000007812 */ /* 0x000fc800078ec0ff */
[----:B------:R-:W-:Y:S01]  /*1070*/  LOP3.LUT R0, R0, 0x7f800000, RZ, 0xfc, !PT ;  /* 0x7f80000000007812 */ /* 0x000fe200078efcff */
[----:B------:R-:W-:Y:S06]  /*1080*/  BRA `(.L_x_61) ;  /* 0x0000000000047947 */ /* 0x000fec0003800000 */
.L_x_59:
[----:B------:R-:W-:-:S07]  /*1090*/  IMAD R0, R21, 0x800000, R0 ;  /* 0x0080000015007824 */ /* 0x000fce00078e0200 */
.L_x_61:
[----:B------:R-:W-:Y:S05]  /*10a0*/  BSYNC.RECONVERGENT B2 ;  /* 0x0000000000027941 */ /* 0x000fea0003800200 */
.L_x_58:
[----:B------:R-:W-:Y:S05]  /*10b0*/  BRA `(.L_x_62) ;  /* 0x0000000000207947 */ /* 0x000fea0003800000 */
.L_x_57:
[----:B------:R-:W-:-:S04]  /*10c0*/  LOP3.LUT R0, R17, 0x80000000, R0, 0x48, !PT ;  /* 0x8000000011007812 */ /* 0x000fc800078e4800 */
[----:B------:R-:W-:Y:S01]  /*10d0*/  LOP3.LUT R0, R0, 0x7f800000, RZ, 0xfc, !PT ;  /* 0x7f80000000007812 */ /* 0x000fe200078efcff */
[----:B------:R-:W-:Y:S06]  /*10e0*/  BRA `(.L_x_62) ;  /* 0x0000000000147947 */ /* 0x000fec0003800000 */
.L_x_56:
[----:B------:R-:W-:Y:S01]  /*10f0*/  LOP3.LUT R0, R17, 0x80000000, R0, 0x48, !PT ;  /* 0x8000000011007812 */ /* 0x000fe200078e4800 */
[----:B------:R-:W-:Y:S06]  /*1100*/  BRA `(.L_x_62) ;  /* 0x00000000000c7947 */ /* 0x000fec0003800000 */
.L_x_55:
[----:B------:R-:W0:Y:S01]  /*1110*/  MUFU.RSQ R0, -QNAN ;  /* 0xffc0000000007908 */ /* 0x000e220000001400 */
[----:B------:R-:W-:Y:S05]  /*1120*/  BRA `(.L_x_62) ;  /* 0x0000000000047947 */ /* 0x000fea0003800000 */
.L_x_54:
[----:B------:R-:W-:-:S07]  /*1130*/  FADD.FTZ R0, R0, R3 ;  /* 0x0000000300007221 */ /* 0x000fce0000010000 */
.L_x_62:
[----:B------:R-:W-:Y:S05]  /*1140*/  BSYNC.RECONVERGENT B1 ;  /* 0x0000000000017941 */ /* 0x000fea0003800200 */
.L_x_52:
[----:B------:R-:W-:-:S04]  /*1150*/  HFMA2 R15, -RZ, RZ, 0, 0 ;  /* 0x00000000ff0f7431 */ /* 0x000fc800000001ff */
[----:B0-----:R-:W-:Y:S05]  /*1160*/  RET.REL.NODEC R14 `(_Z8update_bPfS_S_ffff) ;  /* 0xffffffec0ea47950 */ /* 0x001fea0003c3ffff */
.L_x_63:
        /* <DEDUP_REMOVED lines=9> */
.L_x_67:


//--------------------- .nv.shared.reserved.0     --------------------------
	.section	.nv.shared.reserved.0,"aw",@nobits
	.weak		__nv_reservedSMEM_offset_0_alias
	.size		__nv_reservedSMEM_offset_0_alias, 0, 64
	.other		__nv_reservedSMEM_offset_0_alias,@"STO_CUDA_RESERVED_SHARED STV_DEFAULT"
__nv_reservedSMEM_offset_0_alias:
	.zero		0
	.zero		64


//--------------------- .nv.constant0._Z9update_uvPfS_S_S_S_ffff --------------------------
	.section	.nv.constant0._Z9update_uvPfS_S_S_S_ffff,"a",@progbits
	.sectionflags	@""
	.align	4
.nv.constant0._Z9update_uvPfS_S_S_S_ffff:
	.zero		952


//--------------------- .nv.constant0._Z9init_unvnPfS_S_S_ --------------------------
	.section	.nv.constant0._Z9init_unvnPfS_S_S_,"a",@progbits
	.sectionflags	@""
	.align	4
.nv.constant0._Z9init_unvnPfS_S_S_:
	.zero		928


//--------------------- .nv.constant0._Z8update_pPfS_S_ff --------------------------
	.section	.nv.constant0._Z8update_pPfS_S_ff,"a",@progbits
	.sectionflags	@""
	.align	4
.nv.constant0._Z8update_pPfS_S_ff:
	.zero		928


//--------------------- .nv.constant0._Z7init_pnPfS_ --------------------------
	.section	.nv.constant0._Z7init_pnPfS_,"a",@progbits
	.sectionflags	@""
	.align	4
.nv.constant0._Z7init_pnPfS_:
	.zero		912


//--------------------- .nv.constant0._Z8update_bPfS_S_ffff --------------------------
	.section	.nv.constant0._Z8update_bPfS_S_ffff,"a",@progbits
	.sectionflags	@""
	.align	4
.nv.constant0._Z8update_bPfS_S_ffff:
	.zero		936


//--------------------- SYMBOLS --------------------------

	.type		.nv.reservedSmem.offset0,@object
	.size		.nv.reservedSmem.offset0,0x4
